	.target	sm_100a

	.elftype	@"ET_EXEC"


//--------------------- .note.nv.tkinfo           --------------------------
	.section	.note.nv.tkinfo,"",@"SHT_NOTE"
	.sectionflags	@"SHF_NOTE_NV_TKINFO"
	.tkinfo
        /*0018*/ 	.word	0x00000002
        /*0030*/ 	.string	""
        /*0030*/ 	.string	"ptxas"
        /*0030*/ 	.string	"Cuda compilation tools, release 13.0, V13.0.88"
        /*0030*/ 	.string	"Build cuda_13.0.r13.0/compiler.36424714_0"
        /*0030*/ 	.string	"-arch sm_100a -m 64 "



//--------------------- .note.nv.cuinfo           --------------------------
	.section	.note.nv.cuinfo,"",@"SHT_NOTE"
	.sectionflags	@"SHF_NOTE_NV_CUINFO"
        /*0018*/ 	.short	0x0002
        /*001a*/ 	.short	0x0064
        /*001c*/ 	.short	0x0082
	.zero		2


//--------------------- .nv.info                  --------------------------
	.section	.nv.info,"",@"SHT_CUDA_INFO"
	.align	4


	//----- nvinfo : EIATTR_REGCOUNT
	.align		4
        /*0000*/ 	.byte	0x04, 0x2f
        /*0002*/ 	.short	(.L_19 - .L_18)
	.align		4
.L_18:
        /*0004*/ 	.word	index@(_ZN7cutlass13device_kernelINS_4gemm6kernel13GemmUniversalIN4cute5tupleIJiiiiEEENS1_10collective13CollectiveMmaINS1_35MainloopSm100TmaUmmaWarpSpecializedILi17ELi2ELi4ENS5_IJNS4_1CILi1EEESB_SB_EEEEENS5_IJNSA_ILi64EEENSA_ILi128EEENSA_ILi32EEEEEENS_10bfloat16_tENS5_IJlSB_lEEESI_NS5_IJSB_llEEENS4_8TiledMMAINS4_8MMA_AtomIJNS4_20SM100_MMA_F16BF16_SSISI_SI_fLi64ELi128ELNS4_4UMMA5MajorE0ELSP_1ELNSO_7ScaleInE0ELSQ_0EEEEEENS4_6LayoutISC_NS5_IJNSA_ILi0EEESU_SU_EEEEENS5_IJNS4_10UnderscoreESX_SX_EEEEENS4_13SM90_TMA_LOADENS4_14ComposedLayoutINS4_7SwizzleILi2ELi4ELi3EEENS4_18smem_ptr_flag_bitsILi16EEENST_INS5_IJNSA_ILi8EEESG_EEENS5_IJSG_SB_EEEEEEEvNS4_8identityES10_NS11_INS12_ILi3ELi4ELi3EEES15_NST_INS5_IJSE_S16_EEENS5_IJSB_SE_EEEEEEEvS1B_EENS_8epilogue10collective18CollectiveEpilogueINS1I_23Sm100TmaWarpSpecializedILi4ELi2ELi16ELb1ELb0EEEJSH_NS5_IJNST_ISE_SB_EENST_ISG_SB_EEEEESI_SJ_SI_SJ_NS1I_6fusion15FusionCallbacksIS1M_NS1Q_17LinearCombinationISI_fSI_fLNS_15FloatRoundStyleE2EEESH_S1P_JEEENS4_5SM1004TMEM4LOAD26SM100_TMEM_LOAD_16dp256b4xES10_S1A_NS4_17SM75_U32x4_LDSM_NENS4_14SM90_TMA_STOREES1A_NS4_17SM90_U32x4_STSM_NENS4_39AutoVectorizingCopyWithAssumedAlignmentILi128EEEEEEvvEEEEvNT_6ParamsE)
        /*0008*/ 	.word	0x0000005b


	//----- nvinfo : EIATTR_FRAME_SIZE
	.align		4
.L_19:
        /*000c*/ 	.byte	0x04, 0x11
        /*000e*/ 	.short	(.L_21 - .L_20)
	.align		4
.L_20:
        /*0010*/ 	.word	index@($__internal_2_$__cuda_sm10x_tcgen05_guardrail_trap_unallocated_columns_being_dealloced)
        /*0014*/ 	.word	0x00000000


	//----- nvinfo : EIATTR_FRAME_SIZE
	.align		4
.L_21:
        /*0018*/ 	.byte	0x04, 0x11
        /*001a*/ 	.short	(.L_23 - .L_22)
	.align		4
.L_22:
        /*001c*/ 	.word	index@($__internal_1_$__cuda_sm10x_tcgen05_guardrail_trap_phase_invalid_during_alloc)
        /*0020*/ 	.word	0x00000000


	//----- nvinfo : EIATTR_FRAME_SIZE
	.align		4
.L_23:
        /*0024*/ 	.byte	0x04, 0x11
        /*0026*/ 	.short	(.L_25 - .L_24)
	.align		4
.L_24:
        /*0028*/ 	.word	index@($__internal_0_$__cuda_sm10x_tcgen05_guardrail_trap_col_being_dealloced_not_returned_by_alloc)
        /*002c*/ 	.word	0x00000000


	//----- nvinfo : EIATTR_FRAME_SIZE
	.align		4
.L_25:
        /*0030*/ 	.byte	0x04, 0x11
        /*0032*/ 	.short	(.L_27 - .L_26)
	.align		4
.L_26:
        /*0034*/ 	.word	index@(_ZN7cutlass13device_kernelINS_4gemm6kernel13GemmUniversalIN4cute5tupleIJiiiiEEENS1_10collective13CollectiveMmaINS1_35MainloopSm100TmaUmmaWarpSpecializedILi17ELi2ELi4ENS5_IJNS4_1CILi1EEESB_SB_EEEEENS5_IJNSA_ILi64EEENSA_ILi128EEENSA_ILi32EEEEEENS_10bfloat16_tENS5_IJlSB_lEEESI_NS5_IJSB_llEEENS4_8TiledMMAINS4_8MMA_AtomIJNS4_20SM100_MMA_F16BF16_SSISI_SI_fLi64ELi128ELNS4_4UMMA5MajorE0ELSP_1ELNSO_7ScaleInE0ELSQ_0EEEEEENS4_6LayoutISC_NS5_IJNSA_ILi0EEESU_SU_EEEEENS5_IJNS4_10UnderscoreESX_SX_EEEEENS4_13SM90_TMA_LOADENS4_14ComposedLayoutINS4_7SwizzleILi2ELi4ELi3EEENS4_18smem_ptr_flag_bitsILi16EEENST_INS5_IJNSA_ILi8EEESG_EEENS5_IJSG_SB_EEEEEEEvNS4_8identityES10_NS11_INS12_ILi3ELi4ELi3EEES15_NST_INS5_IJSE_S16_EEENS5_IJSB_SE_EEEEEEEvS1B_EENS_8epilogue10collective18CollectiveEpilogueINS1I_23Sm100TmaWarpSpecializedILi4ELi2ELi16ELb1ELb0EEEJSH_NS5_IJNST_ISE_SB_EENST_ISG_SB_EEEEESI_SJ_SI_SJ_NS1I_6fusion15FusionCallbacksIS1M_NS1Q_17LinearCombinationISI_fSI_fLNS_15FloatRoundStyleE2EEESH_S1P_JEEENS4_5SM1004TMEM4LOAD26SM100_TMEM_LOAD_16dp256b4xES10_S1A_NS4_17SM75_U32x4_LDSM_NENS4_14SM90_TMA_STOREES1A_NS4_17SM90_U32x4_STSM_NENS4_39AutoVectorizingCopyWithAssumedAlignmentILi128EEEEEEvvEEEEvNT_6ParamsE)
        /*0038*/ 	.word	0x00000000


	//----- nvinfo : EIATTR_MIN_STACK_SIZE
	.align		4
.L_27:
        /*003c*/ 	.byte	0x04, 0x12
        /*003e*/ 	.short	(.L_29 - .L_28)
	.align		4
.L_28:
        /*0040*/ 	.word	index@(_ZN7cutlass13device_kernelINS_4gemm6kernel13GemmUniversalIN4cute5tupleIJiiiiEEENS1_10collective13CollectiveMmaINS1_35MainloopSm100TmaUmmaWarpSpecializedILi17ELi2ELi4ENS5_IJNS4_1CILi1EEESB_SB_EEEEENS5_IJNSA_ILi64EEENSA_ILi128EEENSA_ILi32EEEEEENS_10bfloat16_tENS5_IJlSB_lEEESI_NS5_IJSB_llEEENS4_8TiledMMAINS4_8MMA_AtomIJNS4_20SM100_MMA_F16BF16_SSISI_SI_fLi64ELi128ELNS4_4UMMA5MajorE0ELSP_1ELNSO_7ScaleInE0ELSQ_0EEEEEENS4_6LayoutISC_NS5_IJNSA_ILi0EEESU_SU_EEEEENS5_IJNS4_10UnderscoreESX_SX_EEEEENS4_13SM90_TMA_LOADENS4_14ComposedLayoutINS4_7SwizzleILi2ELi4ELi3EEENS4_18smem_ptr_flag_bitsILi16EEENST_INS5_IJNSA_ILi8EEESG_EEENS5_IJSG_SB_EEEEEEEvNS4_8identityES10_NS11_INS12_ILi3ELi4ELi3EEES15_NST_INS5_IJSE_S16_EEENS5_IJSB_SE_EEEEEEEvS1B_EENS_8epilogue10collective18CollectiveEpilogueINS1I_23Sm100TmaWarpSpecializedILi4ELi2ELi16ELb1ELb0EEEJSH_NS5_IJNST_ISE_SB_EENST_ISG_SB_EEEEESI_SJ_SI_SJ_NS1I_6fusion15FusionCallbacksIS1M_NS1Q_17LinearCombinationISI_fSI_fLNS_15FloatRoundStyleE2EEESH_S1P_JEEENS4_5SM1004TMEM4LOAD26SM100_TMEM_LOAD_16dp256b4xES10_S1A_NS4_17SM75_U32x4_LDSM_NENS4_14SM90_TMA_STOREES1A_NS4_17SM90_U32x4_STSM_NENS4_39AutoVectorizingCopyWithAssumedAlignmentILi128EEEEEEvvEEEEvNT_6ParamsE)
        /*0044*/ 	.word	0x00000000
.L_29:


//--------------------- .nv.compat                --------------------------
	.section	.nv.compat,"",@"SHT_CUDA_COMPAT_INFO"
	.align	4
        /*0000*/ 	.byte	0x02, 0x09, 0x01, 0x00, 0x02, 0x02, 0x02, 0x00, 0x02, 0x05, 0x05, 0x00, 0x03, 0x07, 0x01, 0x01
        /*0010*/ 	.byte	0x02, 0x03, 0x01, 0x00, 0x02, 0x06, 0x01, 0x00, 0x04, 0x0b, 0x08, 0x00, 0x09, 0x00, 0x00, 0x00
        /*0020*/ 	.byte	0x00, 0x00, 0x00, 0x00


//--------------------- .nv.info._ZN7cutlass13device_kernelINS_4gemm6kernel13GemmUniversalIN4cute5tupleIJiiiiEEENS1_10collective13CollectiveMmaINS1_35MainloopSm100TmaUmmaWarpSpecializedILi17ELi2ELi4ENS5_IJNS4_1CILi1EEESB_SB_EEEEENS5_IJNSA_ILi64EEENSA_ILi128EEENSA_ILi32EEEEEENS_10bfloat16_tENS5_IJlSB_lEEESI_NS5_IJSB_llEEENS4_8TiledMMAINS4_8MMA_AtomIJNS4_20SM100_MMA_F16BF16_SSISI_SI_fLi64ELi128ELNS4_4UMMA5MajorE0ELSP_1ELNSO_7ScaleInE0ELSQ_0EEEEEENS4_6LayoutISC_NS5_IJNSA_ILi0EEESU_SU_EEEEENS5_IJNS4_10UnderscoreESX_SX_EEEEENS4_13SM90_TMA_LOADENS4_14ComposedLayoutINS4_7SwizzleILi2ELi4ELi3EEENS4_18smem_ptr_flag_bitsILi16EEENST_INS5_IJNSA_ILi8EEESG_EEENS5_IJSG_SB_EEEEEEEvNS4_8identityES10_NS11_INS12_ILi3ELi4ELi3EEES15_NST_INS5_IJSE_S16_EEENS5_IJSB_SE_EEEEEEEvS1B_EENS_8epilogue10collective18CollectiveEpilogueINS1I_23Sm100TmaWarpSpecializedILi4ELi2ELi16ELb1ELb0EEEJSH_NS5_IJNST_ISE_SB_EENST_ISG_SB_EEEEESI_SJ_SI_SJ_NS1I_6fusion15FusionCallbacksIS1M_NS1Q_17LinearCombinationISI_fSI_fLNS_15FloatRoundStyleE2EEESH_S1P_JEEENS4_5SM1004TMEM4LOAD26SM100_TMEM_LOAD_16dp256b4xES10_S1A_NS4_17SM75_U32x4_LDSM_NENS4_14SM90_TMA_STOREES1A_NS4_17SM90_U32x4_STSM_NENS4_39AutoVectorizingCopyWithAssumedAlignmentILi128EEEEEEvvEEEEvNT_6ParamsE --------------------------
	.section	.nv.info._ZN7cutlass13device_kernelINS_4gemm6kernel13GemmUniversalIN4cute5tupleIJiiiiEEENS1_10collective13CollectiveMmaINS1_35MainloopSm100TmaUmmaWarpSpecializedILi17ELi2ELi4ENS5_IJNS4_1CILi1EEESB_SB_EEEEENS5_IJNSA_ILi64EEENSA_ILi128EEENSA_ILi32EEEEEENS_10bfloat16_tENS5_IJlSB_lEEESI_NS5_IJSB_llEEENS4_8TiledMMAINS4_8MMA_AtomIJNS4_20SM100_MMA_F16BF16_SSISI_SI_fLi64ELi128ELNS4_4UMMA5MajorE0ELSP_1ELNSO_7ScaleInE0ELSQ_0EEEEEENS4_6LayoutISC_NS5_IJNSA_ILi0EEESU_SU_EEEEENS5_IJNS4_10UnderscoreESX_SX_EEEEENS4_13SM90_TMA_LOADENS4_14ComposedLayoutINS4_7SwizzleILi2ELi4ELi3EEENS4_18smem_ptr_flag_bitsILi16EEENST_INS5_IJNSA_ILi8EEESG_EEENS5_IJSG_SB_EEEEEEEvNS4_8identityES10_NS11_INS12_ILi3ELi4ELi3EEES15_NST_INS5_IJSE_S16_EEENS5_IJSB_SE_EEEEEEEvS1B_EENS_8epilogue10collective18CollectiveEpilogueINS1I_23Sm100TmaWarpSpecializedILi4ELi2ELi16ELb1ELb0EEEJSH_NS5_IJNST_ISE_SB_EENST_ISG_SB_EEEEESI_SJ_SI_SJ_NS1I_6fusion15FusionCallbacksIS1M_NS1Q_17LinearCombinationISI_fSI_fLNS_15FloatRoundStyleE2EEESH_S1P_JEEENS4_5SM1004TMEM4LOAD26SM100_TMEM_LOAD_16dp256b4xES10_S1A_NS4_17SM75_U32x4_LDSM_NENS4_14SM90_TMA_STOREES1A_NS4_17SM90_U32x4_STSM_NENS4_39AutoVectorizingCopyWithAssumedAlignmentILi128EEEEEEvvEEEEvNT_6ParamsE,"",@"SHT_CUDA_INFO"
	.sectionflags	@""
	.align	4


	//----- nvinfo : EIATTR_CUDA_API_VERSION
	.align		4
        /*0000*/ 	.byte	0x04, 0x37
        /*0002*/ 	.short	(.L_31 - .L_30)
.L_30:
        /*0004*/ 	.word	0x00000082


	//----- nvinfo : EIATTR_KPARAM_INFO
	.align		4
.L_31:
        /*0008*/ 	.byte	0x04, 0x17
        /*000a*/ 	.short	(.L_33 - .L_32)
.L_32:
        /*000c*/ 	.word	0x00000000
        /*0010*/ 	.short	0x0000
        /*0012*/ 	.short	0x0000
        /*0014*/ 	.byte	0x00, 0xf0, 0x01, 0x20


	//----- nvinfo : EIATTR_AT_ENTRY_FRAGMENTS
	.align		4
.L_33:
        /*0018*/ 	.byte	0x04, 0x4f
        /*001a*/ 	.short	(.L_35 - .L_34)


	//   ....[0]....
.L_34:
        /*001c*/ 	.word	0x00000006


	//----- nvinfo : EIATTR_RESERVED_SMEM_USED
	.align		4
.L_35:
        /*0020*/ 	.byte	0x01, 0x41
	.zero		2


	//----- nvinfo : EIATTR_SPARSE_MMA_MASK
	.align		4
        /*0024*/ 	.byte	0x03, 0x50
        /*0026*/ 	.short	0x0000


	//----- nvinfo : EIATTR_TCGEN05_1CTA_USED
	.align		4
        /*0028*/ 	.byte	0x01, 0x51
	.zero		2


	//----- nvinfo : EIATTR_MAXREG_COUNT
	.align		4
        /*002c*/ 	.byte	0x03, 0x1b
        /*002e*/ 	.short	0x00ff


	//----- nvinfo : EIATTR_NUM_BARRIERS
	.align		4
        /*0030*/ 	.byte	0x02, 0x4c
        /*0032*/ 	.byte	0x07
	.zero		1


	//----- nvinfo : EIATTR_EXTERNS
	.align		4
        /*0034*/ 	.byte	0x04, 0x0f
        /*0036*/ 	.short	(.L_37 - .L_36)


	//   ....[0]....
	.align		4
.L_36:
        /*0038*/ 	.word	index@(__assertfail)


	//----- nvinfo : EIATTR_MERCURY_ISA_VERSION
	.align		4
.L_37:
        /*003c*/ 	.byte	0x03, 0x5f
        /*003e*/ 	.short	0x0101


	//----- nvinfo : EIATTR_INT_WARP_WIDE_INSTR_OFFSETS
	.align		4
        /*0040*/ 	.byte	0x04, 0x31
        /*0042*/ 	.short	(.L_39 - .L_38)


	//   ....[0]....
.L_38:
        /*0044*/ 	.word	0x00002080


	//   ....[1]....
        /*0048*/ 	.word	0x000041a0


	//   ....[2]....
        /*004c*/ 	.word	0x000041c0


	//   ....[3]....
        /*0050*/ 	.word	0x000041f0


	//   ....[4]....
        /*0054*/ 	.word	0x00004b30


	//   ....[5]....
        /*0058*/ 	.word	0x00004ba0


	//   ....[6]....
        /*005c*/ 	.word	0x00004c80


	//   ....[7]....
        /*0060*/ 	.word	0x00004d00


	//   ....[8]....
        /*0064*/ 	.word	0x00004e10


	//   ....[9]....
        /*0068*/ 	.word	0x00004ea0


	//   ....[10]....
        /*006c*/ 	.word	0x00005080


	//   ....[11]....
        /*0070*/ 	.word	0x000051e0


	//----- nvinfo : EIATTR_COOP_GROUP_MASK_REGIDS
	.align		4
.L_39:
        /*0074*/ 	.byte	0x04, 0x29
        /*0076*/ 	.short	(.L_41 - .L_40)


	//   ....[0]....
.L_40:
        /*0078*/ 	.word	0xffffffff


	//   ....[1]....
        /*007c*/ 	.word	0xffffffff


	//   ....[2]....
        /*0080*/ 	.word	0xffffffff


	//   ....[3]....
        /*0084*/ 	.word	0xffffffff


	//   ....[4]....
        /*0088*/ 	.word	0xffffffff


	//   ....[5]....
        /*008c*/ 	.word	0xffffffff


	//   ....[6]....
        /*0090*/ 	.word	0xffffffff


	//   ....[7]....
        /*0094*/ 	.word	0xffffffff


	//   ....[8]....
        /*0098*/ 	.word	0xffffffff


	//   ....[9]....
        /*009c*/ 	.word	0xffffffff


	//   ....[10]....
        /*00a0*/ 	.word	0xffffffff


	//   ....[11]....
        /*00a4*/ 	.word	0xffffffff


	//   ....[12]....
        /*00a8*/ 	.word	0xffffffff


	//----- nvinfo : EIATTR_COOP_GROUP_INSTR_OFFSETS
	.align		4
.L_41:
        /*00ac*/ 	.byte	0x04, 0x28
        /*00ae*/ 	.short	(.L_43 - .L_42)


	//   ....[0]....
.L_42:
        /*00b0*/ 	.word	0x00000090


	//   ....[1]....
        /*00b4*/ 	.word	0x000004d0


	//   ....[2]....
        /*00b8*/ 	.word	0x00000810


	//   ....[3]....
        /*00bc*/ 	.word	0x000009b0


	//   ....[4]....
        /*00c0*/ 	.word	0x00000ab0


	//   ....[5]....
        /*00c4*/ 	.word	0x00000c20


	//   ....[6]....
        /*00c8*/ 	.word	0x00000dc0


	//   ....[7]....
        /*00cc*/ 	.word	0x00001f60


	//   ....[8]....
        /*00d0*/ 	.word	0x00003490


	//   ....[9]....
        /*00d4*/ 	.word	0x000036a0


	//   ....[10]....
        /*00d8*/ 	.word	0x000036d0


	//   ....[11]....
        /*00dc*/ 	.word	0x00004080


	//   ....[12]....
        /*00e0*/ 	.word	0x000042b0


	//----- nvinfo : EIATTR_VRC_CTA_INIT_COUNT
	.align		4
.L_43:
        /*00e4*/ 	.byte	0x02, 0x4a
        /*00e6*/ 	.byte	0x80
	.zero		1


	//----- nvinfo : EIATTR_SYSCALL_OFFSETS
	.align		4
        /*00e8*/ 	.byte	0x04, 0x46
        /*00ea*/ 	.short	(.L_45 - .L_44)


	//   ....[0]....
.L_44:
        /*00ec*/ 	.word	0x00005c90


	//   ....[1]....
        /*00f0*/ 	.word	0x00005d80


	//   ....[2]....
        /*00f4*/ 	.word	0x000064e0


	//   ....[3]....
        /*00f8*/ 	.word	0x00006d90


	//   ....[4]....
        /*00fc*/ 	.word	0x00007610


	//   ....[5]....
        /*0100*/ 	.word	0x00007e90


	//----- nvinfo : EIATTR_MBARRIER_INSTR_OFFSETS
	.align		4
.L_45:
        /*0104*/ 	.byte	0x04, 0x39
        /*0106*/ 	.short	(.L_47 - .L_46)


	//   ....[0]....
.L_46:
        /*0108*/ 	.word	0x000005d0
        /*010c*/ 	.word	0x000000ff
        /*0110*/ 	.word	0x00000000
        /*0114*/ 	.short	0x0100
        /*0116*/ 	.byte	0x05
	.zero		1


	//   ....[1]....
        /*0118*/ 	.word	0x000005e0
        /*011c*/ 	.word	0x000000ff
        /*0120*/ 	.word	0x00000088
        /*0124*/ 	.short	0x0100
        /*0126*/ 	.byte	0x05
	.zero		1


	//   ....[2]....
        /*0128*/ 	.word	0x000005f0
        /*012c*/ 	.word	0x000000ff
        /*0130*/ 	.word	0x00000008
        /*0134*/ 	.short	0x0100
        /*0136*/ 	.byte	0x05
	.zero		1


	//   ....[3]....
        /*0138*/ 	.word	0x00000600
        /*013c*/ 	.word	0x000000ff
        /*0140*/ 	.word	0x00000090
        /*0144*/ 	.short	0x0100
        /*0146*/ 	.byte	0x05
	.zero		1


	//   ....[4]....
        /*0148*/ 	.word	0x00000610
        /*014c*/ 	.word	0x000000ff
        /*0150*/ 	.word	0x00000010
        /*0154*/ 	.short	0x0100
        /*0156*/ 	.byte	0x05
	.zero		1


	//   ....[5]....
        /*0158*/ 	.word	0x00000620
        /*015c*/ 	.word	0x000000ff
        /*0160*/ 	.word	0x00000098
        /*0164*/ 	.short	0x0100
        /*0166*/ 	.byte	0x05
	.zero		1


	//   ....[6]....
        /*0168*/ 	.word	0x00000630
        /*016c*/ 	.word	0x000000ff
        /*0170*/ 	.word	0x00000018
        /*0174*/ 	.short	0x0100
        /*0176*/ 	.byte	0x05
	.zero		1


	//   ....[7]....
        /*0178*/ 	.word	0x00000640
        /*017c*/ 	.word	0x000000ff
        /*0180*/ 	.word	0x000000a0
        /*0184*/ 	.short	0x0100
        /*0186*/ 	.byte	0x05
	.zero		1


	//   ....[8]....
        /*0188*/ 	.word	0x00000650
        /*018c*/ 	.word	0x000000ff
        /*0190*/ 	.word	0x00000020
        /*0194*/ 	.short	0x0100
        /*0196*/ 	.byte	0x05
	.zero		1


	//   ....[9]....
        /*0198*/ 	.word	0x00000660
        /*019c*/ 	.word	0x000000ff
        /*01a0*/ 	.word	0x000000a8
        /*01a4*/ 	.short	0x0100
        /*01a6*/ 	.byte	0x05
	.zero		1


	//   ....[10]....
        /*01a8*/ 	.word	0x00000670
        /*01ac*/ 	.word	0x000000ff
        /*01b0*/ 	.word	0x00000028
        /*01b4*/ 	.short	0x0100
        /*01b6*/ 	.byte	0x05
	.zero		1


	//   ....[11]....
        /*01b8*/ 	.word	0x00000680
        /*01bc*/ 	.word	0x000000ff
        /*01c0*/ 	.word	0x000000b0
        /*01c4*/ 	.short	0x0100
        /*01c6*/ 	.byte	0x05
	.zero		1


	//   ....[12]....
        /*01c8*/ 	.word	0x00000690
        /*01cc*/ 	.word	0x000000ff
        /*01d0*/ 	.word	0x00000030
        /*01d4*/ 	.short	0x0100
        /*01d6*/ 	.byte	0x05
	.zero		1


	//   ....[13]....
        /*01d8*/ 	.word	0x000006a0
        /*01dc*/ 	.word	0x000000ff
        /*01e0*/ 	.word	0x000000b8
        /*01e4*/ 	.short	0x0100
        /*01e6*/ 	.byte	0x05
	.zero		1


	//   ....[14]....
        /*01e8*/ 	.word	0x000006b0
        /*01ec*/ 	.word	0x000000ff
        /*01f0*/ 	.word	0x00000038
        /*01f4*/ 	.short	0x0100
        /*01f6*/ 	.byte	0x05
	.zero		1


	//   ....[15]....
        /*01f8*/ 	.word	0x000006c0
        /*01fc*/ 	.word	0x000000ff
        /*0200*/ 	.word	0x000000c0
        /*0204*/ 	.short	0x0100
        /*0206*/ 	.byte	0x05
	.zero		1


	//   ....[16]....
        /*0208*/ 	.word	0x000006d0
        /*020c*/ 	.word	0x000000ff
        /*0210*/ 	.word	0x00000040
        /*0214*/ 	.short	0x0100
        /*0216*/ 	.byte	0x05
	.zero		1


	//   ....[17]....
        /*0218*/ 	.word	0x000006e0
        /*021c*/ 	.word	0x000000ff
        /*0220*/ 	.word	0x000000c8
        /*0224*/ 	.short	0x0100
        /*0226*/ 	.byte	0x05
	.zero		1


	//   ....[18]....
        /*0228*/ 	.word	0x000006f0
        /*022c*/ 	.word	0x000000ff
        /*0230*/ 	.word	0x00000048
        /*0234*/ 	.short	0x0100
        /*0236*/ 	.byte	0x05
	.zero		1


	//   ....[19]....
        /*0238*/ 	.word	0x00000700
        /*023c*/ 	.word	0x000000ff
        /*0240*/ 	.word	0x000000d0
        /*0244*/ 	.short	0x0100
        /*0246*/ 	.byte	0x05
	.zero		1


	//   ....[20]....
        /*0248*/ 	.word	0x00000710
        /*024c*/ 	.word	0x000000ff
        /*0250*/ 	.word	0x00000050
        /*0254*/ 	.short	0x0100
        /*0256*/ 	.byte	0x05
	.zero		1


	//   ....[21]....
        /*0258*/ 	.word	0x00000720
        /*025c*/ 	.word	0x000000ff
        /*0260*/ 	.word	0x000000d8
        /*0264*/ 	.short	0x0100
        /*0266*/ 	.byte	0x05
	.zero		1


	//   ....[22]....
        /*0268*/ 	.word	0x00000730
        /*026c*/ 	.word	0x000000ff
        /*0270*/ 	.word	0x00000058
        /*0274*/ 	.short	0x0100
        /*0276*/ 	.byte	0x05
	.zero		1


	//   ....[23]....
        /*0278*/ 	.word	0x00000740
        /*027c*/ 	.word	0x000000ff
        /*0280*/ 	.word	0x000000e0
        /*0284*/ 	.short	0x0100
        /*0286*/ 	.byte	0x05
	.zero		1


	//   ....[24]....
        /*0288*/ 	.word	0x00000750
        /*028c*/ 	.word	0x000000ff
        /*0290*/ 	.word	0x00000060
        /*0294*/ 	.short	0x0100
        /*0296*/ 	.byte	0x05
	.zero		1


	//   ....[25]....
        /*0298*/ 	.word	0x00000760
        /*029c*/ 	.word	0x000000ff
        /*02a0*/ 	.word	0x000000e8
        /*02a4*/ 	.short	0x0100
        /*02a6*/ 	.byte	0x05
	.zero		1


	//   ....[26]....
        /*02a8*/ 	.word	0x00000770
        /*02ac*/ 	.word	0x000000ff
        /*02b0*/ 	.word	0x00000068
        /*02b4*/ 	.short	0x0100
        /*02b6*/ 	.byte	0x05
	.zero		1


	//   ....[27]....
        /*02b8*/ 	.word	0x00000780
        /*02bc*/ 	.word	0x000000ff
        /*02c0*/ 	.word	0x000000f0
        /*02c4*/ 	.short	0x0100
        /*02c6*/ 	.byte	0x05
	.zero		1


	//   ....[28]....
        /*02c8*/ 	.word	0x00000790
        /*02cc*/ 	.word	0x000000ff
        /*02d0*/ 	.word	0x00000070
        /*02d4*/ 	.short	0x0100
        /*02d6*/ 	.byte	0x05
	.zero		1


	//   ....[29]....
        /*02d8*/ 	.word	0x000007a0
        /*02dc*/ 	.word	0x000000ff
        /*02e0*/ 	.word	0x000000f8
        /*02e4*/ 	.short	0x0100
        /*02e6*/ 	.byte	0x05
	.zero		1


	//   ....[30]....
        /*02e8*/ 	.word	0x000007b0
        /*02ec*/ 	.word	0x000000ff
        /*02f0*/ 	.word	0x00000078
        /*02f4*/ 	.short	0x0100
        /*02f6*/ 	.byte	0x05
	.zero		1


	//   ....[31]....
        /*02f8*/ 	.word	0x000007c0
        /*02fc*/ 	.word	0x000000ff
        /*0300*/ 	.word	0x00000100
        /*0304*/ 	.short	0x0100
        /*0306*/ 	.byte	0x05
	.zero		1


	//   ....[32]....
        /*0308*/ 	.word	0x000007d0
        /*030c*/ 	.word	0x000000ff
        /*0310*/ 	.word	0x00000080
        /*0314*/ 	.short	0x0100
        /*0316*/ 	.byte	0x05
	.zero		1


	//   ....[33]....
        /*0318*/ 	.word	0x000007e0
        /*031c*/ 	.word	0x000000ff
        /*0320*/ 	.word	0x00000108
        /*0324*/ 	.short	0x0100
        /*0326*/ 	.byte	0x05
	.zero		1


	//   ....[34]....
        /*0328*/ 	.word	0x00000920
        /*032c*/ 	.word	0x000000ff
        /*0330*/ 	.word	0x00000110
        /*0334*/ 	.short	0x0100
        /*0336*/ 	.byte	0x07
	.zero		1


	//   ....[35]....
        /*0338*/ 	.word	0x00000930
        /*033c*/ 	.word	0x000000ff
        /*0340*/ 	.word	0x00000130
        /*0344*/ 	.short	0x0100
        /*0346*/ 	.byte	0x07
	.zero		1


	//   ....[36]....
        /*0348*/ 	.word	0x00000940
        /*034c*/ 	.word	0x000000ff
        /*0350*/ 	.word	0x00000118
        /*0354*/ 	.short	0x0100
        /*0356*/ 	.byte	0x07
	.zero		1


	//   ....[37]....
        /*0358*/ 	.word	0x00000950
        /*035c*/ 	.word	0x000000ff
        /*0360*/ 	.word	0x00000138
        /*0364*/ 	.short	0x0100
        /*0366*/ 	.byte	0x07
	.zero		1


	//   ....[38]....
        /*0368*/ 	.word	0x00000960
        /*036c*/ 	.word	0x000000ff
        /*0370*/ 	.word	0x00000120
        /*0374*/ 	.short	0x0100
        /*0376*/ 	.byte	0x07
	.zero		1


	//   ....[39]....
        /*0378*/ 	.word	0x00000970
        /*037c*/ 	.word	0x000000ff
        /*0380*/ 	.word	0x00000140
        /*0384*/ 	.short	0x0100
        /*0386*/ 	.byte	0x07
	.zero		1


	//   ....[40]....
        /*0388*/ 	.word	0x00000980
        /*038c*/ 	.word	0x000000ff
        /*0390*/ 	.word	0x00000128
        /*0394*/ 	.short	0x0100
        /*0396*/ 	.byte	0x07
	.zero		1


	//   ....[41]....
        /*0398*/ 	.word	0x00000990
        /*039c*/ 	.word	0x000000ff
        /*03a0*/ 	.word	0x00000148
        /*03a4*/ 	.short	0x0100
        /*03a6*/ 	.byte	0x07
	.zero		1


	//   ....[42]....
        /*03a8*/ 	.word	0x00000a80
        /*03ac*/ 	.word	0x000000ff
        /*03b0*/ 	.word	0x00000150
        /*03b4*/ 	.short	0x0100
        /*03b6*/ 	.byte	0x05
	.zero		1


	//   ....[43]....
        /*03b8*/ 	.word	0x00000a90
        /*03bc*/ 	.word	0x000000ff
        /*03c0*/ 	.word	0x00000158
        /*03c4*/ 	.short	0x0100
        /*03c6*/ 	.byte	0x05
	.zero		1


	//   ....[44]....
        /*03c8*/ 	.word	0x00000bd0
        /*03cc*/ 	.word	0x000000ff
        /*03d0*/ 	.word	0x00000160
        /*03d4*/ 	.short	0x0100
        /*03d6*/ 	.byte	0x05
	.zero		1


	//   ....[45]....
        /*03d8*/ 	.word	0x00000be0
        /*03dc*/ 	.word	0x000000ff
        /*03e0*/ 	.word	0x00000170
        /*03e4*/ 	.short	0x0100
        /*03e6*/ 	.byte	0x05
	.zero		1


	//   ....[46]....
        /*03e8*/ 	.word	0x00000bf0
        /*03ec*/ 	.word	0x000000ff
        /*03f0*/ 	.word	0x00000168
        /*03f4*/ 	.short	0x0100
        /*03f6*/ 	.byte	0x05
	.zero		1


	//   ....[47]....
        /*03f8*/ 	.word	0x00000c00
        /*03fc*/ 	.word	0x000000ff
        /*0400*/ 	.word	0x00000178
        /*0404*/ 	.short	0x0100
        /*0406*/ 	.byte	0x05
	.zero		1


	//   ....[48]....
        /*0408*/ 	.word	0x00000d30
        /*040c*/ 	.word	0x000000ff
        /*0410*/ 	.word	0x00000180
        /*0414*/ 	.short	0x0100
        /*0416*/ 	.byte	0x07
	.zero		1


	//   ....[49]....
        /*0418*/ 	.word	0x00000d40
        /*041c*/ 	.word	0x000000ff
        /*0420*/ 	.word	0x000001a0
        /*0424*/ 	.short	0x0100
        /*0426*/ 	.byte	0x07
	.zero		1


	//   ....[50]....
        /*0428*/ 	.word	0x00000d50
        /*042c*/ 	.word	0x000000ff
        /*0430*/ 	.word	0x00000188
        /*0434*/ 	.short	0x0100
        /*0436*/ 	.byte	0x07
	.zero		1


	//   ....[51]....
        /*0438*/ 	.word	0x00000d60
        /*043c*/ 	.word	0x000000ff
        /*0440*/ 	.word	0x000001a8
        /*0444*/ 	.short	0x0100
        /*0446*/ 	.byte	0x07
	.zero		1


	//   ....[52]....
        /*0448*/ 	.word	0x00000d70
        /*044c*/ 	.word	0x000000ff
        /*0450*/ 	.word	0x00000190
        /*0454*/ 	.short	0x0100
        /*0456*/ 	.byte	0x07
	.zero		1


	//   ....[53]....
        /*0458*/ 	.word	0x00000d80
        /*045c*/ 	.word	0x000000ff
        /*0460*/ 	.word	0x000001b0
        /*0464*/ 	.short	0x0100
        /*0466*/ 	.byte	0x07
	.zero		1


	//   ....[54]....
        /*0468*/ 	.word	0x00000d90
        /*046c*/ 	.word	0x000000ff
        /*0470*/ 	.word	0x00000198
        /*0474*/ 	.short	0x0100
        /*0476*/ 	.byte	0x07
	.zero		1


	//   ....[55]....
        /*0478*/ 	.word	0x00000da0
        /*047c*/ 	.word	0x000000ff
        /*0480*/ 	.word	0x000001b8
        /*0484*/ 	.short	0x0100
        /*0486*/ 	.byte	0x07
	.zero		1


	//   ....[56]....
        /*0488*/ 	.word	0x00000e90
        /*048c*/ 	.word	0x000000ff
        /*0490*/ 	.word	0x000001c0
        /*0494*/ 	.short	0x0100
        /*0496*/ 	.byte	0x05
	.zero		1


	//   ....[57]....
        /*0498*/ 	.word	0x00000ea0
        /*049c*/ 	.word	0x000000ff
        /*04a0*/ 	.word	0x000001d0
        /*04a4*/ 	.short	0x0100
        /*04a6*/ 	.byte	0x05
	.zero		1


	//   ....[58]....
        /*04a8*/ 	.word	0x00000eb0
        /*04ac*/ 	.word	0x000000ff
        /*04b0*/ 	.word	0x000001c8
        /*04b4*/ 	.short	0x0100
        /*04b6*/ 	.byte	0x05
	.zero		1


	//   ....[59]....
        /*04b8*/ 	.word	0x00000ec0
        /*04bc*/ 	.word	0x000000ff
        /*04c0*/ 	.word	0x000001d8
        /*04c4*/ 	.short	0x0100
        /*04c6*/ 	.byte	0x05
	.zero		1


	//   ....[60]....
        /*04c8*/ 	.word	0x000017a0
        /*04cc*/ 	.word	0x00000003
        /*04d0*/ 	.word	0x000001d0
        /*04d4*/ 	.short	0x010a
        /*04d6*/ 	.byte	0xff
	.zero		1


	//   ....[61]....
        /*04d8*/ 	.word	0x000017d0
        /*04dc*/ 	.word	0x00000003
        /*04e0*/ 	.word	0x000001c0
        /*04e4*/ 	.short	0x0101
        /*04e6*/ 	.byte	0xff
	.zero		1


	//   ....[62]....
        /*04e8*/ 	.word	0x000018a0
        /*04ec*/ 	.word	0x000000ff
        /*04f0*/ 	.word	0x00000088
        /*04f4*/ 	.short	0x010a
        /*04f6*/ 	.byte	0x08
	.zero		1


	//   ....[63]....
        /*04f8*/ 	.word	0x00001950
        /*04fc*/ 	.word	0x000000ff
        /*0500*/ 	.word	0x00000088
        /*0504*/ 	.short	0x010a
        /*0506*/ 	.byte	0x21
	.zero		1


	//   ....[64]....
        /*0508*/ 	.word	0x00001aa0
        /*050c*/ 	.word	0x000000ff
        /*0510*/ 	.word	0x00000088
        /*0514*/ 	.short	0x010a
        /*0516*/ 	.byte	0x08
	.zero		1


	//   ....[65]....
        /*0518*/ 	.word	0x00001c00
        /*051c*/ 	.word	0x000000ff
        /*0520*/ 	.word	0x00000158
        /*0524*/ 	.short	0x0101
        /*0526*/ 	.byte	0x04
	.zero		1


	//   ....[66]....
        /*0528*/ 	.word	0x00001c20
        /*052c*/ 	.word	0x000000ff
        /*0530*/ 	.word	0x00000088
        /*0534*/ 	.short	0x010a
        /*0536*/ 	.byte	0x08
	.zero		1


	//   ....[67]....
        /*0538*/ 	.word	0x00001cb0
        /*053c*/ 	.word	0x000000ff
        /*0540*/ 	.word	0x00000088
        /*0544*/ 	.short	0x010a
        /*0546*/ 	.byte	0x19
	.zero		1


	//   ....[68]....
        /*0548*/ 	.word	0x00001e00
        /*054c*/ 	.word	0x000000ff
        /*0550*/ 	.word	0x00000088
        /*0554*/ 	.short	0x010a
        /*0556*/ 	.byte	0x08
	.zero		1


	//   ....[69]....
        /*0558*/ 	.word	0x00001f90
        /*055c*/ 	.word	0x00000002
        /*0560*/ 	.word	0x00000160
        /*0564*/ 	.short	0x010a
        /*0566*/ 	.byte	0xff
	.zero		1


	//   ....[70]....
        /*0568*/ 	.word	0x00002050
        /*056c*/ 	.word	0x00000002
        /*0570*/ 	.word	0x00000000
        /*0574*/ 	.short	0x0101
        /*0576*/ 	.byte	0xff
	.zero		1


	//   ....[71]....
        /*0578*/ 	.word	0x000025b0
        /*057c*/ 	.word	0x000000ff
        /*0580*/ 	.word	0x00000000
        /*0584*/ 	.short	0x010a
        /*0586*/ 	.byte	0x05
	.zero		1


	//   ....[72]....
        /*0588*/ 	.word	0x00002640
        /*058c*/ 	.word	0x000000ff
        /*0590*/ 	.word	0x00000000
        /*0594*/ 	.short	0x010a
        /*0596*/ 	.byte	0x05
	.zero		1


	//   ....[73]....
        /*0598*/ 	.word	0x000026d0
        /*059c*/ 	.word	0x000000ff
        /*05a0*/ 	.word	0x00000000
        /*05a4*/ 	.short	0x010a
        /*05a6*/ 	.byte	0x05
	.zero		1


	//   ....[74]....
        /*05a8*/ 	.word	0x00002760
        /*05ac*/ 	.word	0x000000ff
        /*05b0*/ 	.word	0x00000000
        /*05b4*/ 	.short	0x010a
        /*05b6*/ 	.byte	0x05
	.zero		1


	//   ....[75]....
        /*05b8*/ 	.word	0x000027f0
        /*05bc*/ 	.word	0x000000ff
        /*05c0*/ 	.word	0x00000000
        /*05c4*/ 	.short	0x010a
        /*05c6*/ 	.byte	0x05
	.zero		1


	//   ....[76]....
        /*05c8*/ 	.word	0x00002880
        /*05cc*/ 	.word	0x000000ff
        /*05d0*/ 	.word	0x00000000
        /*05d4*/ 	.short	0x010a
        /*05d6*/ 	.byte	0x05
	.zero		1


	//   ....[77]....
        /*05d8*/ 	.word	0x00002910
        /*05dc*/ 	.word	0x000000ff
        /*05e0*/ 	.word	0x00000000
        /*05e4*/ 	.short	0x010a
        /*05e6*/ 	.byte	0x05
	.zero		1


	//   ....[78]....
        /*05e8*/ 	.word	0x000029a0
        /*05ec*/ 	.word	0x000000ff
        /*05f0*/ 	.word	0x00000000
        /*05f4*/ 	.short	0x010a
        /*05f6*/ 	.byte	0x05
	.zero		1


	//   ....[79]....
        /*05f8*/ 	.word	0x00002a30
        /*05fc*/ 	.word	0x000000ff
        /*0600*/ 	.word	0x00000000
        /*0604*/ 	.short	0x010a
        /*0606*/ 	.byte	0x05
	.zero		1


	//   ....[80]....
        /*0608*/ 	.word	0x00002ac0
        /*060c*/ 	.word	0x000000ff
        /*0610*/ 	.word	0x00000000
        /*0614*/ 	.short	0x010a
        /*0616*/ 	.byte	0x05
	.zero		1


	//   ....[81]....
        /*0618*/ 	.word	0x00002b50
        /*061c*/ 	.word	0x000000ff
        /*0620*/ 	.word	0x00000000
        /*0624*/ 	.short	0x010a
        /*0626*/ 	.byte	0x05
	.zero		1


	//   ....[82]....
        /*0628*/ 	.word	0x00002be0
        /*062c*/ 	.word	0x000000ff
        /*0630*/ 	.word	0x00000000
        /*0634*/ 	.short	0x010a
        /*0636*/ 	.byte	0x05
	.zero		1


	//   ....[83]....
        /*0638*/ 	.word	0x00002c70
        /*063c*/ 	.word	0x000000ff
        /*0640*/ 	.word	0x00000000
        /*0644*/ 	.short	0x010a
        /*0646*/ 	.byte	0x05
	.zero		1


	//   ....[84]....
        /*0648*/ 	.word	0x00002d00
        /*064c*/ 	.word	0x000000ff
        /*0650*/ 	.word	0x00000000
        /*0654*/ 	.short	0x010a
        /*0656*/ 	.byte	0x05
	.zero		1


	//   ....[85]....
        /*0658*/ 	.word	0x00002d90
        /*065c*/ 	.word	0x000000ff
        /*0660*/ 	.word	0x00000000
        /*0664*/ 	.short	0x010a
        /*0666*/ 	.byte	0x05
	.zero		1


	//   ....[86]....
        /*0668*/ 	.word	0x00002e20
        /*066c*/ 	.word	0x000000ff
        /*0670*/ 	.word	0x00000000
        /*0674*/ 	.short	0x010a
        /*0676*/ 	.byte	0x05
	.zero		1


	//   ....[87]....
        /*0678*/ 	.word	0x00002ec0
        /*067c*/ 	.word	0x00000000
        /*0680*/ 	.word	0x00000000
        /*0684*/ 	.short	0x010a
        /*0686*/ 	.byte	0xff
	.zero		1


	//   ....[88]....
        /*0688*/ 	.word	0x00002fe0
        /*068c*/ 	.word	0x00000000
        /*0690*/ 	.word	0x000001c0
        /*0694*/ 	.short	0x010a
        /*0696*/ 	.byte	0xff
	.zero		1


	//   ....[89]....
        /*0698*/ 	.word	0x00003040
        /*069c*/ 	.word	0x00000004
        /*06a0*/ 	.word	0x00000000
        /*06a4*/ 	.short	0x0101
        /*06a6*/ 	.byte	0xff
	.zero		1


	//   ....[90]....
        /*06a8*/ 	.word	0x00003060
        /*06ac*/ 	.word	0x000000ff
        /*06b0*/ 	.word	0x00000170
        /*06b4*/ 	.short	0x010a
        /*06b6*/ 	.byte	0x05
	.zero		1


	//   ....[91]....
        /*06b8*/ 	.word	0x00003180
        /*06bc*/ 	.word	0x00000000
        /*06c0*/ 	.word	0x00000160
        /*06c4*/ 	.short	0x010a
        /*06c6*/ 	.byte	0xff
	.zero		1


	//   ....[92]....
        /*06c8*/ 	.word	0x00003290
        /*06cc*/ 	.word	0x00000000
        /*06d0*/ 	.word	0x00000000
        /*06d4*/ 	.short	0x0101
        /*06d6*/ 	.byte	0xff
	.zero		1


	//   ....[93]....
        /*06d8*/ 	.word	0x00003320
        /*06dc*/ 	.word	0x000000ff
        /*06e0*/ 	.word	0x00000170
        /*06e4*/ 	.short	0x0106
        /*06e6*/ 	.byte	0x05
	.zero		1


	//   ....[94]....
        /*06e8*/ 	.word	0x00003340
        /*06ec*/ 	.word	0x000000ff
        /*06f0*/ 	.word	0x00000170
        /*06f4*/ 	.short	0x010a
        /*06f6*/ 	.byte	0x05
	.zero		1


	//   ....[95]....
        /*06f8*/ 	.word	0x000033d0
        /*06fc*/ 	.word	0x000000ff
        /*0700*/ 	.word	0x00000170
        /*0704*/ 	.short	0x0106
        /*0706*/ 	.byte	0x04
	.zero		1


	//   ....[96]....
        /*0708*/ 	.word	0x00003410
        /*070c*/ 	.word	0x00000000
        /*0710*/ 	.word	0x00000170
        /*0714*/ 	.short	0x010a
        /*0716*/ 	.byte	0xff
	.zero		1


	//   ....[97]....
        /*0718*/ 	.word	0x00003910
        /*071c*/ 	.word	0x00000000
        /*0720*/ 	.word	0x00000160
        /*0724*/ 	.short	0x010a
        /*0726*/ 	.byte	0xff
	.zero		1


	//   ....[98]....
        /*0728*/ 	.word	0x00003a10
        /*072c*/ 	.word	0x00000003
        /*0730*/ 	.word	0x00000000
        /*0734*/ 	.short	0x0101
        /*0736*/ 	.byte	0xff
	.zero		1


	//   ....[99]....
        /*0738*/ 	.word	0x00003a20
        /*073c*/ 	.word	0x000000ff
        /*0740*/ 	.word	0x00000000
        /*0744*/ 	.short	0x010a
        /*0746*/ 	.byte	0x04
	.zero		1


	//   ....[100]....
        /*0748*/ 	.word	0x00003aa0
        /*074c*/ 	.word	0x000000ff
        /*0750*/ 	.word	0x000001a0
        /*0754*/ 	.short	0x010a
        /*0756*/ 	.byte	0x08
	.zero		1


	//   ....[101]....
        /*0758*/ 	.word	0x00003b80
        /*075c*/ 	.word	0x000000ff
        /*0760*/ 	.word	0x00000000
        /*0764*/ 	.short	0x010a
        /*0766*/ 	.byte	0x07
	.zero		1


	//   ....[102]....
        /*0768*/ 	.word	0x00003cc0
        /*076c*/ 	.word	0x000000ff
        /*0770*/ 	.word	0x00000000
        /*0774*/ 	.short	0x010a
        /*0776*/ 	.byte	0x04
	.zero		1


	//   ....[103]....
        /*0778*/ 	.word	0x00003eb0
        /*077c*/ 	.word	0x000000ff
        /*0780*/ 	.word	0x00000000
        /*0784*/ 	.short	0x010a
        /*0786*/ 	.byte	0x05
	.zero		1


	//   ....[104]....
        /*0788*/ 	.word	0x00003f40
        /*078c*/ 	.word	0x000000ff
        /*0790*/ 	.word	0x00000000
        /*0794*/ 	.short	0x010a
        /*0796*/ 	.byte	0x05
	.zero		1


	//   ....[105]....
        /*0798*/ 	.word	0x00003fd0
        /*079c*/ 	.word	0x000000ff
        /*07a0*/ 	.word	0x00000000
        /*07a4*/ 	.short	0x010a
        /*07a6*/ 	.byte	0x05
	.zero		1


	//   ....[106]....
        /*07a8*/ 	.word	0x00004060
        /*07ac*/ 	.word	0x000000ff
        /*07b0*/ 	.word	0x00000000
        /*07b4*/ 	.short	0x010a
        /*07b6*/ 	.byte	0x07
	.zero		1


	//   ....[107]....
        /*07b8*/ 	.word	0x000044e0
        /*07bc*/ 	.word	0x00000000
        /*07c0*/ 	.word	0x00000160
        /*07c4*/ 	.short	0x010a
        /*07c6*/ 	.byte	0xff
	.zero		1


	//   ....[108]....
        /*07c8*/ 	.word	0x000045a0
        /*07cc*/ 	.word	0x00000000
        /*07d0*/ 	.word	0x00000000
        /*07d4*/ 	.short	0x0101
        /*07d6*/ 	.byte	0xff
	.zero		1


	//   ....[109]....
        /*07d8*/ 	.word	0x000048c0
        /*07dc*/ 	.word	0x000000ff
        /*07e0*/ 	.word	0x00000158
        /*07e4*/ 	.short	0x010a
        /*07e6*/ 	.byte	0x07
	.zero		1


	//   ....[110]....
        /*07e8*/ 	.word	0x00004ab0
        /*07ec*/ 	.word	0x000000ff
        /*07f0*/ 	.word	0x00000130
        /*07f4*/ 	.short	0x010a
        /*07f6*/ 	.byte	0x07
	.zero		1


	//   ....[111]....
        /*07f8*/ 	.word	0x00004c20
        /*07fc*/ 	.word	0x000000ff
        /*0800*/ 	.word	0x00000110
        /*0804*/ 	.short	0x010b
        /*0806*/ 	.byte	0x07
	.zero		1


	//   ....[112]....
        /*0808*/ 	.word	0x00004c30
        /*080c*/ 	.word	0x000000ff
        /*0810*/ 	.word	0x00000000
        /*0814*/ 	.short	0x0101
        /*0816*/ 	.byte	0x08
	.zero		1


	//   ....[113]....
        /*0818*/ 	.word	0x00004c50
        /*081c*/ 	.word	0x000000ff
        /*0820*/ 	.word	0x00000138
        /*0824*/ 	.short	0x010a
        /*0826*/ 	.byte	0x07
	.zero		1


	//   ....[114]....
        /*0828*/ 	.word	0x00004db0
        /*082c*/ 	.word	0x000000ff
        /*0830*/ 	.word	0x00000118
        /*0834*/ 	.short	0x010b
        /*0836*/ 	.byte	0x07
	.zero		1


	//   ....[115]....
        /*0838*/ 	.word	0x00004dc0
        /*083c*/ 	.word	0x000000ff
        /*0840*/ 	.word	0x00000000
        /*0844*/ 	.short	0x0101
        /*0846*/ 	.byte	0x08
	.zero		1


	//   ....[116]....
        /*0848*/ 	.word	0x00004dd0
        /*084c*/ 	.word	0x000000ff
        /*0850*/ 	.word	0x00000140
        /*0854*/ 	.short	0x010a
        /*0856*/ 	.byte	0x07
	.zero		1


	//   ....[117]....
        /*0858*/ 	.word	0x00004f70
        /*085c*/ 	.word	0x000000ff
        /*0860*/ 	.word	0x00000120
        /*0864*/ 	.short	0x010b
        /*0866*/ 	.byte	0x07
	.zero		1


	//   ....[118]....
        /*0868*/ 	.word	0x00004fe0
        /*086c*/ 	.word	0x000000ff
        /*0870*/ 	.word	0x00000000
        /*0874*/ 	.short	0x0101
        /*0876*/ 	.byte	0x08
	.zero		1


	//   ....[119]....
        /*0878*/ 	.word	0x00005010
        /*087c*/ 	.word	0x000000ff
        /*0880*/ 	.word	0x00000148
        /*0884*/ 	.short	0x010a
        /*0886*/ 	.byte	0x07
	.zero		1


	//   ....[120]....
        /*0888*/ 	.word	0x00005220
        /*088c*/ 	.word	0x000000ff
        /*0890*/ 	.word	0x00000128
        /*0894*/ 	.short	0x010b
        /*0896*/ 	.byte	0x07
	.zero		1


	//   ....[121]....
        /*0898*/ 	.word	0x00005240
        /*089c*/ 	.word	0x000000ff
        /*08a0*/ 	.word	0x00000000
        /*08a4*/ 	.short	0x0101
        /*08a6*/ 	.byte	0x0d
	.zero		1


	//   ....[122]....
        /*08a8*/ 	.word	0x00005270
        /*08ac*/ 	.word	0x000000ff
        /*08b0*/ 	.word	0x00000130
        /*08b4*/ 	.short	0x010a
        /*08b6*/ 	.byte	0x07
	.zero		1


	//   ....[123]....
        /*08b8*/ 	.word	0x00005290
        /*08bc*/ 	.word	0x000000ff
        /*08c0*/ 	.word	0x00000138
        /*08c4*/ 	.short	0x010a
        /*08c6*/ 	.byte	0x07
	.zero		1


	//   ....[124]....
        /*08c8*/ 	.word	0x000052b0
        /*08cc*/ 	.word	0x000000ff
        /*08d0*/ 	.word	0x00000140
        /*08d4*/ 	.short	0x010a
        /*08d6*/ 	.byte	0x07
	.zero		1


	//   ....[125]....
        /*08d8*/ 	.word	0x000052f0
        /*08dc*/ 	.word	0x00000000
        /*08e0*/ 	.word	0x00000148
        /*08e4*/ 	.short	0x010a
        /*08e6*/ 	.byte	0xff
	.zero		1


	//   ....[126]....
        /*08e8*/ 	.word	0x00005650
        /*08ec*/ 	.word	0x00000000
        /*08f0*/ 	.word	0x00000160
        /*08f4*/ 	.short	0x010a
        /*08f6*/ 	.byte	0xff
	.zero		1


	//   ....[127]....
        /*08f8*/ 	.word	0x00005760
        /*08fc*/ 	.word	0x00000000
        /*0900*/ 	.word	0x00000000
        /*0904*/ 	.short	0x0101
        /*0906*/ 	.byte	0xff
	.zero		1


	//   ....[128]....
        /*0908*/ 	.word	0x000061c0
        /*090c*/ 	.word	0x000000ff
        /*0910*/ 	.word	0x00000110
        /*0914*/ 	.short	0x010a
        /*0916*/ 	.byte	0x30
	.zero		1


	//   ....[129]....
        /*0918*/ 	.word	0x00006230
        /*091c*/ 	.word	0x0000004f
        /*0920*/ 	.word	0x00000180
        /*0924*/ 	.short	0x010a
        /*0926*/ 	.byte	0xff
	.zero		1


	//   ....[130]....
        /*0928*/ 	.word	0x000062e0
        /*092c*/ 	.word	0x000000ff
        /*0930*/ 	.word	0x00000110
        /*0934*/ 	.short	0x010a
        /*0936*/ 	.byte	0x30
	.zero		1


	//   ....[131]....
        /*0938*/ 	.word	0x000063c0
        /*093c*/ 	.word	0x0000004f
        /*0940*/ 	.word	0x00000180
        /*0944*/ 	.short	0x010a
        /*0946*/ 	.byte	0xff
	.zero		1


	//   ....[132]....
        /*0948*/ 	.word	0x00006af0
        /*094c*/ 	.word	0x00000000
        /*0950*/ 	.word	0x00000000
        /*0954*/ 	.short	0x0101
        /*0956*/ 	.byte	0xff
	.zero		1


	//   ....[133]....
        /*0958*/ 	.word	0x00006b00
        /*095c*/ 	.word	0x00000003
        /*0960*/ 	.word	0x00000110
        /*0964*/ 	.short	0x010a
        /*0966*/ 	.byte	0xff
	.zero		1


	//   ....[134]....
        /*0968*/ 	.word	0x00006bc0
        /*096c*/ 	.word	0x00000003
        /*0970*/ 	.word	0x00000110
        /*0974*/ 	.short	0x010a
        /*0976*/ 	.byte	0xff
	.zero		1


	//   ....[135]....
        /*0978*/ 	.word	0x00007370
        /*097c*/ 	.word	0x00000026
        /*0980*/ 	.word	0x00000000
        /*0984*/ 	.short	0x0101
        /*0986*/ 	.byte	0xff
	.zero		1


	//   ....[136]....
        /*0988*/ 	.word	0x00007390
        /*098c*/ 	.word	0x00000053
        /*0990*/ 	.word	0x00000110
        /*0994*/ 	.short	0x010a
        /*0996*/ 	.byte	0xff
	.zero		1


	//   ....[137]....
        /*0998*/ 	.word	0x00007440
        /*099c*/ 	.word	0x00000053
        /*09a0*/ 	.word	0x00000110
        /*09a4*/ 	.short	0x010a
        /*09a6*/ 	.byte	0xff
	.zero		1


	//   ....[138]....
        /*09a8*/ 	.word	0x00007bf0
        /*09ac*/ 	.word	0x00000026
        /*09b0*/ 	.word	0x00000000
        /*09b4*/ 	.short	0x0101
        /*09b6*/ 	.byte	0xff
	.zero		1


	//   ....[139]....
        /*09b8*/ 	.word	0x00007c10
        /*09bc*/ 	.word	0x00000058
        /*09c0*/ 	.word	0x00000110
        /*09c4*/ 	.short	0x010a
        /*09c6*/ 	.byte	0xff
	.zero		1


	//   ....[140]....
        /*09c8*/ 	.word	0x00007cc0
        /*09cc*/ 	.word	0x00000058
        /*09d0*/ 	.word	0x00000110
        /*09d4*/ 	.short	0x010a
        /*09d6*/ 	.byte	0xff
	.zero		1


	//   ....[141]....
        /*09d8*/ 	.word	0x00008000
        /*09dc*/ 	.word	0x000000ff
        /*09e0*/ 	.word	0x00000000
        /*09e4*/ 	.short	0x0101
        /*09e6*/ 	.byte	0x05
	.zero		1


	//   ....[142]....
        /*09e8*/ 	.word	0x000084d0
        /*09ec*/ 	.word	0x00000002
        /*09f0*/ 	.word	0x00000000
        /*09f4*/ 	.short	0x0101
        /*09f6*/ 	.byte	0xff
	.zero		1


	//   ....[143]....
        /*09f8*/ 	.word	0x00008740
        /*09fc*/ 	.word	0x000000ff
        /*0a00*/ 	.word	0x00000000
        /*0a04*/ 	.short	0x0101
        /*0a06*/ 	.byte	0x04
	.zero		1


	//   ....[144]....
        /*0a08*/ 	.word	0x00008760
        /*0a0c*/ 	.word	0x00000003
        /*0a10*/ 	.word	0x000001d0
        /*0a14*/ 	.short	0x010a
        /*0a16*/ 	.byte	0xff
	.zero		1


	//   ....[145]....
        /*0a18*/ 	.word	0x000087c0
        /*0a1c*/ 	.word	0x00000002
        /*0a20*/ 	.word	0x00000088
        /*0a24*/ 	.short	0x010a
        /*0a26*/ 	.byte	0xff
	.zero		1


	//   ....[146]....
        /*0a28*/ 	.word	0x00008820
        /*0a2c*/ 	.word	0x00000002
        /*0a30*/ 	.word	0x00000088
        /*0a34*/ 	.short	0x010a
        /*0a36*/ 	.byte	0xff
	.zero		1


	//   ....[147]....
        /*0a38*/ 	.word	0x00008870
        /*0a3c*/ 	.word	0x00000002
        /*0a40*/ 	.word	0x00000160
        /*0a44*/ 	.short	0x010a
        /*0a46*/ 	.byte	0xff
	.zero		1


	//   ....[148]....
        /*0a48*/ 	.word	0x000088d0
        /*0a4c*/ 	.word	0x00000000
        /*0a50*/ 	.word	0x00000000
        /*0a54*/ 	.short	0x010a
        /*0a56*/ 	.byte	0xff
	.zero		1


	//   ....[149]....
        /*0a58*/ 	.word	0x00008930
        /*0a5c*/ 	.word	0x00000000
        /*0a60*/ 	.word	0x00000000
        /*0a64*/ 	.short	0x010a
        /*0a66*/ 	.byte	0xff
	.zero		1


	//   ....[150]....
        /*0a68*/ 	.word	0x00008990
        /*0a6c*/ 	.word	0x00000000
        /*0a70*/ 	.word	0x00000000
        /*0a74*/ 	.short	0x010a
        /*0a76*/ 	.byte	0xff
	.zero		1


	//   ....[151]....
        /*0a78*/ 	.word	0x000089f0
        /*0a7c*/ 	.word	0x00000000
        /*0a80*/ 	.word	0x00000000
        /*0a84*/ 	.short	0x010a
        /*0a86*/ 	.byte	0xff
	.zero		1


	//   ....[152]....
        /*0a88*/ 	.word	0x00008a50
        /*0a8c*/ 	.word	0x00000000
        /*0a90*/ 	.word	0x00000000
        /*0a94*/ 	.short	0x010a
        /*0a96*/ 	.byte	0xff
	.zero		1


	//   ....[153]....
        /*0a98*/ 	.word	0x00008ab0
        /*0a9c*/ 	.word	0x00000000
        /*0aa0*/ 	.word	0x00000000
        /*0aa4*/ 	.short	0x010a
        /*0aa6*/ 	.byte	0xff
	.zero		1


	//   ....[154]....
        /*0aa8*/ 	.word	0x00008b10
        /*0aac*/ 	.word	0x00000000
        /*0ab0*/ 	.word	0x00000000
        /*0ab4*/ 	.short	0x010a
        /*0ab6*/ 	.byte	0xff
	.zero		1


	//   ....[155]....
        /*0ab8*/ 	.word	0x00008b70
        /*0abc*/ 	.word	0x00000000
        /*0ac0*/ 	.word	0x00000000
        /*0ac4*/ 	.short	0x010a
        /*0ac6*/ 	.byte	0xff
	.zero		1


	//   ....[156]....
        /*0ac8*/ 	.word	0x00008bd0
        /*0acc*/ 	.word	0x00000000
        /*0ad0*/ 	.word	0x00000000
        /*0ad4*/ 	.short	0x010a
        /*0ad6*/ 	.byte	0xff
	.zero		1


	//   ....[157]....
        /*0ad8*/ 	.word	0x00008c30
        /*0adc*/ 	.word	0x00000000
        /*0ae0*/ 	.word	0x00000000
        /*0ae4*/ 	.short	0x010a
        /*0ae6*/ 	.byte	0xff
	.zero		1


	//   ....[158]....
        /*0ae8*/ 	.word	0x00008c90
        /*0aec*/ 	.word	0x00000000
        /*0af0*/ 	.word	0x00000000
        /*0af4*/ 	.short	0x010a
        /*0af6*/ 	.byte	0xff
	.zero		1


	//   ....[159]....
        /*0af8*/ 	.word	0x00008cf0
        /*0afc*/ 	.word	0x00000000
        /*0b00*/ 	.word	0x00000000
        /*0b04*/ 	.short	0x010a
        /*0b06*/ 	.byte	0xff
	.zero		1


	//   ....[160]....
        /*0b08*/ 	.word	0x00008d50
        /*0b0c*/ 	.word	0x00000000
        /*0b10*/ 	.word	0x00000000
        /*0b14*/ 	.short	0x010a
        /*0b16*/ 	.byte	0xff
	.zero		1


	//   ....[161]....
        /*0b18*/ 	.word	0x00008db0
        /*0b1c*/ 	.word	0x00000000
        /*0b20*/ 	.word	0x00000000
        /*0b24*/ 	.short	0x010a
        /*0b26*/ 	.byte	0xff
	.zero		1


	//   ....[162]....
        /*0b28*/ 	.word	0x00008e10
        /*0b2c*/ 	.word	0x00000000
        /*0b30*/ 	.word	0x00000000
        /*0b34*/ 	.short	0x010a
        /*0b36*/ 	.byte	0xff
	.zero		1


	//   ....[163]....
        /*0b38*/ 	.word	0x00008e70
        /*0b3c*/ 	.word	0x00000000
        /*0b40*/ 	.word	0x00000000
        /*0b44*/ 	.short	0x010a
        /*0b46*/ 	.byte	0xff
	.zero		1


	//   ....[164]....
        /*0b48*/ 	.word	0x00008ec0
        /*0b4c*/ 	.word	0x00000000
        /*0b50*/ 	.word	0x000001c0
        /*0b54*/ 	.short	0x010a
        /*0b56*/ 	.byte	0xff
	.zero		1


	//   ....[165]....
        /*0b58*/ 	.word	0x00008f20
        /*0b5c*/ 	.word	0x00000000
        /*0b60*/ 	.word	0x00000170
        /*0b64*/ 	.short	0x010a
        /*0b66*/ 	.byte	0xff
	.zero		1


	//   ....[166]....
        /*0b68*/ 	.word	0x00008f70
        /*0b6c*/ 	.word	0x00000000
        /*0b70*/ 	.word	0x00000160
        /*0b74*/ 	.short	0x010a
        /*0b76*/ 	.byte	0xff
	.zero		1


	//   ....[167]....
        /*0b78*/ 	.word	0x00008fd0
        /*0b7c*/ 	.word	0x00000000
        /*0b80*/ 	.word	0x00000170
        /*0b84*/ 	.short	0x010a
        /*0b86*/ 	.byte	0xff
	.zero		1


	//   ....[168]....
        /*0b88*/ 	.word	0x00009020
        /*0b8c*/ 	.word	0x00000000
        /*0b90*/ 	.word	0x00000160
        /*0b94*/ 	.short	0x010a
        /*0b96*/ 	.byte	0xff
	.zero		1


	//   ....[169]....
        /*0b98*/ 	.word	0x00009080
        /*0b9c*/ 	.word	0x00000003
        /*0ba0*/ 	.word	0x000001a0
        /*0ba4*/ 	.short	0x010a
        /*0ba6*/ 	.byte	0xff
	.zero		1


	//   ....[170]....
        /*0ba8*/ 	.word	0x000090e0
        /*0bac*/ 	.word	0x00000000
        /*0bb0*/ 	.word	0x00000000
        /*0bb4*/ 	.short	0x010a
        /*0bb6*/ 	.byte	0xff
	.zero		1


	//   ....[171]....
        /*0bb8*/ 	.word	0x00009140
        /*0bbc*/ 	.word	0x00000000
        /*0bc0*/ 	.word	0x00000000
        /*0bc4*/ 	.short	0x010a
        /*0bc6*/ 	.byte	0xff
	.zero		1


	//   ....[172]....
        /*0bc8*/ 	.word	0x000091a0
        /*0bcc*/ 	.word	0x00000000
        /*0bd0*/ 	.word	0x00000000
        /*0bd4*/ 	.short	0x010a
        /*0bd6*/ 	.byte	0xff
	.zero		1


	//   ....[173]....
        /*0bd8*/ 	.word	0x00009200
        /*0bdc*/ 	.word	0x00000000
        /*0be0*/ 	.word	0x00000000
        /*0be4*/ 	.short	0x010a
        /*0be6*/ 	.byte	0xff
	.zero		1


	//   ....[174]....
        /*0be8*/ 	.word	0x00009260
        /*0bec*/ 	.word	0x00000000
        /*0bf0*/ 	.word	0x00000000
        /*0bf4*/ 	.short	0x010a
        /*0bf6*/ 	.byte	0xff
	.zero		1


	//   ....[175]....
        /*0bf8*/ 	.word	0x000092b0
        /*0bfc*/ 	.word	0x00000000
        /*0c00*/ 	.word	0x00000160
        /*0c04*/ 	.short	0x010a
        /*0c06*/ 	.byte	0xff
	.zero		1


	//   ....[176]....
        /*0c08*/ 	.word	0x00009310
        /*0c0c*/ 	.word	0x00000000
        /*0c10*/ 	.word	0x00000158
        /*0c14*/ 	.short	0x010a
        /*0c16*/ 	.byte	0xff
	.zero		1


	//   ....[177]....
        /*0c18*/ 	.word	0x00009370
        /*0c1c*/ 	.word	0x00000003
        /*0c20*/ 	.word	0x00000130
        /*0c24*/ 	.short	0x010a
        /*0c26*/ 	.byte	0xff
	.zero		1


	//   ....[178]....
        /*0c28*/ 	.word	0x000093d0
        /*0c2c*/ 	.word	0x00000003
        /*0c30*/ 	.word	0x00000138
        /*0c34*/ 	.short	0x010a
        /*0c36*/ 	.byte	0xff
	.zero		1


	//   ....[179]....
        /*0c38*/ 	.word	0x00009430
        /*0c3c*/ 	.word	0x00000003
        /*0c40*/ 	.word	0x00000140
        /*0c44*/ 	.short	0x010a
        /*0c46*/ 	.byte	0xff
	.zero		1


	//   ....[180]....
        /*0c48*/ 	.word	0x00009490
        /*0c4c*/ 	.word	0x00000003
        /*0c50*/ 	.word	0x00000148
        /*0c54*/ 	.short	0x010a
        /*0c56*/ 	.byte	0xff
	.zero		1


	//   ....[181]....
        /*0c58*/ 	.word	0x000094f0
        /*0c5c*/ 	.word	0x00000000
        /*0c60*/ 	.word	0x00000130
        /*0c64*/ 	.short	0x010a
        /*0c66*/ 	.byte	0xff
	.zero		1


	//   ....[182]....
        /*0c68*/ 	.word	0x00009550
        /*0c6c*/ 	.word	0x00000000
        /*0c70*/ 	.word	0x00000138
        /*0c74*/ 	.short	0x010a
        /*0c76*/ 	.byte	0xff
	.zero		1


	//   ....[183]....
        /*0c78*/ 	.word	0x000095b0
        /*0c7c*/ 	.word	0x00000000
        /*0c80*/ 	.word	0x00000140
        /*0c84*/ 	.short	0x010a
        /*0c86*/ 	.byte	0xff
	.zero		1


	//   ....[184]....
        /*0c88*/ 	.word	0x00009600
        /*0c8c*/ 	.word	0x00000000
        /*0c90*/ 	.word	0x00000160
        /*0c94*/ 	.short	0x010a
        /*0c96*/ 	.byte	0xff
	.zero		1


	//   ....[185]....
        /*0c98*/ 	.word	0x00009660
        /*0c9c*/ 	.word	0x00000002
        /*0ca0*/ 	.word	0x00000110
        /*0ca4*/ 	.short	0x010a
        /*0ca6*/ 	.byte	0xff
	.zero		1


	//   ....[186]....
        /*0ca8*/ 	.word	0x000096b0
        /*0cac*/ 	.word	0x0000004f
        /*0cb0*/ 	.word	0x00000180
        /*0cb4*/ 	.short	0x010a
        /*0cb6*/ 	.byte	0xff
	.zero		1


	//   ....[187]....
        /*0cb8*/ 	.word	0x00009700
        /*0cbc*/ 	.word	0x00000003
        /*0cc0*/ 	.word	0x00000110
        /*0cc4*/ 	.short	0x010a
        /*0cc6*/ 	.byte	0xff
	.zero		1


	//   ....[188]....
        /*0cc8*/ 	.word	0x00009750
        /*0ccc*/ 	.word	0x00000053
        /*0cd0*/ 	.word	0x00000110
        /*0cd4*/ 	.short	0x010a
        /*0cd6*/ 	.byte	0xff
	.zero		1


	//   ....[189]....
        /*0cd8*/ 	.word	0x000097a0
        /*0cdc*/ 	.word	0x00000058
        /*0ce0*/ 	.word	0x00000110
        /*0ce4*/ 	.short	0x010a
        /*0ce6*/ 	.byte	0xff
	.zero		1


	//----- nvinfo : EIATTR_NUM_MBARRIERS
	.align		4
.L_47:
        /*0ce8*/ 	.byte	0x03, 0x38
        /*0cea*/ 	.short	0x003c


	//----- nvinfo : EIATTR_EXIT_INSTR_OFFSETS
	.align		4
        /*0cec*/ 	.byte	0x04, 0x1c
        /*0cee*/ 	.short	(.L_49 - .L_48)


	//   ....[0]....
.L_48:
        /*0cf0*/ 	.word	0x00002ef0


	//   ....[1]....
        /*0cf4*/ 	.word	0x000033e0


	//   ....[2]....
        /*0cf8*/ 	.word	0x00003440


	//   ....[3]....
        /*0cfc*/ 	.word	0x000042c0


	//   ....[4]....
        /*0d00*/ 	.word	0x00005320


	//   ....[5]....
        /*0d04*/ 	.word	0x00005360


	//   ....[6]....
        /*0d08*/ 	.word	0x00008630


	//   ....[7]....
        /*0d0c*/ 	.word	0x000086b0


	//   ....[8]....
        /*0d10*/ 	.word	0x000086e0


	//   ....[9]....
        /*0d14*/ 	.word	0x00008750


	//----- nvinfo : EIATTR_MAX_THREADS
	.align		4
.L_49:
        /*0d18*/ 	.byte	0x04, 0x05
        /*0d1a*/ 	.short	(.L_51 - .L_50)
.L_50:
        /*0d1c*/ 	.word	0x00000100
        /*0d20*/ 	.word	0x00000001
        /*0d24*/ 	.word	0x00000001


	//----- nvinfo : EIATTR_CRS_STACK_SIZE
	.align		4
.L_51:
        /*0d28*/ 	.byte	0x04, 0x1e
        /*0d2a*/ 	.short	(.L_53 - .L_52)
.L_52:
        /*0d2c*/ 	.word	0x00000000


	//----- nvinfo : EIATTR_CBANK_PARAM_SIZE
	.align		4
.L_53:
        /*0d30*/ 	.byte	0x03, 0x19
        /*0d32*/ 	.short	0x0800


	//----- nvinfo : EIATTR_PARAM_CBANK
	.align		4
        /*0d34*/ 	.byte	0x04, 0x0a
        /*0d36*/ 	.short	(.L_55 - .L_54)
	.align		4
.L_54:
        /*0d38*/ 	.word	index@(.nv.constant0._ZN7cutlass13device_kernelINS_4gemm6kernel13GemmUniversalIN4cute5tupleIJiiiiEEENS1_10collective13CollectiveMmaINS1_35MainloopSm100TmaUmmaWarpSpecializedILi17ELi2ELi4ENS5_IJNS4_1CILi1EEESB_SB_EEEEENS5_IJNSA_ILi64EEENSA_ILi128EEENSA_ILi32EEEEEENS_10bfloat16_tENS5_IJlSB_lEEESI_NS5_IJSB_llEEENS4_8TiledMMAINS4_8MMA_AtomIJNS4_20SM100_MMA_F16BF16_SSISI_SI_fLi64ELi128ELNS4_4UMMA5MajorE0ELSP_1ELNSO_7ScaleInE0ELSQ_0EEEEEENS4_6LayoutISC_NS5_IJNSA_ILi0EEESU_SU_EEEEENS5_IJNS4_10UnderscoreESX_SX_EEEEENS4_13SM90_TMA_LOADENS4_14ComposedLayoutINS4_7SwizzleILi2ELi4ELi3EEENS4_18smem_ptr_flag_bitsILi16EEENST_INS5_IJNSA_ILi8EEESG_EEENS5_IJSG_SB_EEEEEEEvNS4_8identityES10_NS11_INS12_ILi3ELi4ELi3EEES15_NST_INS5_IJSE_S16_EEENS5_IJSB_SE_EEEEEEEvS1B_EENS_8epilogue10collective18CollectiveEpilogueINS1I_23Sm100TmaWarpSpecializedILi4ELi2ELi16ELb1ELb0EEEJSH_NS5_IJNST_ISE_SB_EENST_ISG_SB_EEEEESI_SJ_SI_SJ_NS1I_6fusion15FusionCallbacksIS1M_NS1Q_17LinearCombinationISI_fSI_fLNS_15FloatRoundStyleE2EEESH_S1P_JEEENS4_5SM1004TMEM4LOAD26SM100_TMEM_LOAD_16dp256b4xES10_S1A_NS4_17SM75_U32x4_LDSM_NENS4_14SM90_TMA_STOREES1A_NS4_17SM90_U32x4_STSM_NENS4_39AutoVectorizingCopyWithAssumedAlignmentILi128EEEEEEvvEEEEvNT_6ParamsE)
        /*0d3c*/ 	.short	0x0380
        /*0d3e*/ 	.short	0x0800


	//----- nvinfo : EIATTR_SW_WAR
	.align		4
.L_55:
        /*0d40*/ 	.byte	0x04, 0x36
        /*0d42*/ 	.short	(.L_57 - .L_56)
.L_56:
        /*0d44*/ 	.word	0x00000008
.L_57:


//--------------------- .nv.callgraph             --------------------------
	.section	.nv.callgraph,"",@"SHT_CUDA_CALLGRAPH"
	.align	4
	.sectionentsize	8
	.align		4
        /*0000*/ 	.word	0x00000000
	.align		4
        /*0004*/ 	.word	0xffffffff
	.align		4
        /*0008*/ 	.word	index@(_ZN7cutlass13device_kernelINS_4gemm6kernel13GemmUniversalIN4cute5tupleIJiiiiEEENS1_10collective13CollectiveMmaINS1_35MainloopSm100TmaUmmaWarpSpecializedILi17ELi2ELi4ENS5_IJNS4_1CILi1EEESB_SB_EEEEENS5_IJNSA_ILi64EEENSA_ILi128EEENSA_ILi32EEEEEENS_10bfloat16_tENS5_IJlSB_lEEESI_NS5_IJSB_llEEENS4_8TiledMMAINS4_8MMA_AtomIJNS4_20SM100_MMA_F16BF16_SSISI_SI_fLi64ELi128ELNS4_4UMMA5MajorE0ELSP_1ELNSO_7ScaleInE0ELSQ_0EEEEEENS4_6LayoutISC_NS5_IJNSA_ILi0EEESU_SU_EEEEENS5_IJNS4_10UnderscoreESX_SX_EEEEENS4_13SM90_TMA_LOADENS4_14ComposedLayoutINS4_7SwizzleILi2ELi4ELi3EEENS4_18smem_ptr_flag_bitsILi16EEENST_INS5_IJNSA_ILi8EEESG_EEENS5_IJSG_SB_EEEEEEEvNS4_8identityES10_NS11_INS12_ILi3ELi4ELi3EEES15_NST_INS5_IJSE_S16_EEENS5_IJSB_SE_EEEEEEEvS1B_EENS_8epilogue10collective18CollectiveEpilogueINS1I_23Sm100TmaWarpSpecializedILi4ELi2ELi16ELb1ELb0EEEJSH_NS5_IJNST_ISE_SB_EENST_ISG_SB_EEEEESI_SJ_SI_SJ_NS1I_6fusion15FusionCallbacksIS1M_NS1Q_17LinearCombinationISI_fSI_fLNS_15FloatRoundStyleE2EEESH_S1P_JEEENS4_5SM1004TMEM4LOAD26SM100_TMEM_LOAD_16dp256b4xES10_S1A_NS4_17SM75_U32x4_LDSM_NENS4_14SM90_TMA_STOREES1A_NS4_17SM90_U32x4_STSM_NENS4_39AutoVectorizingCopyWithAssumedAlignmentILi128EEEEEEvvEEEEvNT_6ParamsE)
	.align		4
        /*000c*/ 	.word	index@(__assertfail)
	.align		4
        /*0010*/ 	.word	0x00000000
	.align		4
        /*0014*/ 	.word	0xfffffffe
	.align		4
        /*0018*/ 	.word	0x00000000
	.align		4
        /*001c*/ 	.word	0xfffffffd
	.align		4
        /*0020*/ 	.word	0x00000000
	.align		4
        /*0024*/ 	.word	0xfffffffc


//--------------------- .nv.constant4             --------------------------
	.section	.nv.constant4,"a",@progbits
	.align	8
	.align		8
.nv.constant4:
        /*0000*/ 	.dword	__assertfail
	.align		8
        /*0008*/ 	.dword	__unnamed_1
	.align		8
        /*0010*/ 	.dword	__unnamed_2
	.align		8
        /*0018*/ 	.dword	_ZN40_INTERNAL_8963d291_4_k_cu_d8828a67_285244cuda3std3__45__cpo5beginE
	.align		8
        /*0020*/ 	.dword	_ZN40_INTERNAL_8963d291_4_k_cu_d8828a67_285244cuda3std3__45__cpo3endE
	.align		8
        /*0028*/ 	.dword	_ZN40_INTERNAL_8963d291_4_k_cu_d8828a67_285244cuda3std3__45__cpo6cbeginE
	.align		8
        /*0030*/ 	.dword	_ZN40_INTERNAL_8963d291_4_k_cu_d8828a67_285244cuda3std3__45__cpo4cendE
	.align		8
        /*0038*/ 	.dword	_ZN40_INTERNAL_8963d291_4_k_cu_d8828a67_285244cuda3std3__442_GLOBAL__N__8963d291_4_k_cu_d8828a67_285246ignoreE
	.align		8
        /*0040*/ 	.dword	_ZN40_INTERNAL_8963d291_4_k_cu_d8828a67_285244cuda3std3__419piecewise_constructE
	.align		8
        /*0048*/ 	.dword	_ZN40_INTERNAL_8963d291_4_k_cu_d8828a67_285244cuda3std3__48in_placeE
	.align		8
        /*0050*/ 	.dword	_ZN40_INTERNAL_8963d291_4_k_cu_d8828a67_285244cuda3std6ranges3__45__cpo4swapE
	.align		8
        /*0058*/ 	.dword	_ZN40_INTERNAL_8963d291_4_k_cu_d8828a67_285244cuda3std6ranges3__45__cpo9iter_moveE
	.align		8
        /*0060*/ 	.dword	_ZN40_INTERNAL_8963d291_4_k_cu_d8828a67_285244cute7productE
	.align		8
        /*0068*/ 	.dword	_ZN40_INTERNAL_8963d291_4_k_cu_d8828a67_285244cute1_E
	.align		8
        /*0070*/ 	.dword	$str$25
	.align		8
        /*0078*/ 	.dword	$str$26
	.align		8
        /*0080*/ 	.dword	$str$27
	.align		8
        /*0088*/ 	.dword	$str$28


//--------------------- .text._ZN7cutlass13device_kernelINS_4gemm6kernel13GemmUniversalIN4cute5tupleIJiiiiEEENS1_10collective13CollectiveMmaINS1_35MainloopSm100TmaUmmaWarpSpecializedILi17ELi2ELi4ENS5_IJNS4_1CILi1EEESB_SB_EEEEENS5_IJNSA_ILi64EEENSA_ILi128EEENSA_ILi32EEEEEENS_10bfloat16_tENS5_IJlSB_lEEESI_NS5_IJSB_llEEENS4_8TiledMMAINS4_8MMA_AtomIJNS4_20SM100_MMA_F16BF16_SSISI_SI_fLi64ELi128ELNS4_4UMMA5MajorE0ELSP_1ELNSO_7ScaleInE0ELSQ_0EEEEEENS4_6LayoutISC_NS5_IJNSA_ILi0EEESU_SU_EEEEENS5_IJNS4_10UnderscoreESX_SX_EEEEENS4_13SM90_TMA_LOADENS4_14ComposedLayoutINS4_7SwizzleILi2ELi4ELi3EEENS4_18smem_ptr_flag_bitsILi16EEENST_INS5_IJNSA_ILi8EEESG_EEENS5_IJSG_SB_EEEEEEEvNS4_8identityES10_NS11_INS12_ILi3ELi4ELi3EEES15_NST_INS5_IJSE_S16_EEENS5_IJSB_SE_EEEEEEEvS1B_EENS_8epilogue10collective18CollectiveEpilogueINS1I_23Sm100TmaWarpSpecializedILi4ELi2ELi16ELb1ELb0EEEJSH_NS5_IJNST_ISE_SB_EENST_ISG_SB_EEEEESI_SJ_SI_SJ_NS1I_6fusion15FusionCallbacksIS1M_NS1Q_17LinearCombinationISI_fSI_fLNS_15FloatRoundStyleE2EEESH_S1P_JEEENS4_5SM1004TMEM4LOAD26SM100_TMEM_LOAD_16dp256b4xES10_S1A_NS4_17SM75_U32x4_LDSM_NENS4_14SM90_TMA_STOREES1A_NS4_17SM90_U32x4_STSM_NENS4_39AutoVectorizingCopyWithAssumedAlignmentILi128EEEEEEvvEEEEvNT_6ParamsE --------------------------
	.section	.text._ZN7cutlass13device_kernelINS_4gemm6kernel13GemmUniversalIN4cute5tupleIJiiiiEEENS1_10collective13CollectiveMmaINS1_35MainloopSm100TmaUmmaWarpSpecializedILi17ELi2ELi4ENS5_IJNS4_1CILi1EEESB_SB_EEEEENS5_IJNSA_ILi64EEENSA_ILi128EEENSA_ILi32EEEEEENS_10bfloat16_tENS5_IJlSB_lEEESI_NS5_IJSB_llEEENS4_8TiledMMAINS4_8MMA_AtomIJNS4_20SM100_MMA_F16BF16_SSISI_SI_fLi64ELi128ELNS4_4UMMA5MajorE0ELSP_1ELNSO_7ScaleInE0ELSQ_0EEEEEENS4_6LayoutISC_NS5_IJNSA_ILi0EEESU_SU_EEEEENS5_IJNS4_10UnderscoreESX_SX_EEEEENS4_13SM90_TMA_LOADENS4_14ComposedLayoutINS4_7SwizzleILi2ELi4ELi3EEENS4_18smem_ptr_flag_bitsILi16EEENST_INS5_IJNSA_ILi8EEESG_EEENS5_IJSG_SB_EEEEEEEvNS4_8identityES10_NS11_INS12_ILi3ELi4ELi3EEES15_NST_INS5_IJSE_S16_EEENS5_IJSB_SE_EEEEEEEvS1B_EENS_8epilogue10collective18CollectiveEpilogueINS1I_23Sm100TmaWarpSpecializedILi4ELi2ELi16ELb1ELb0EEEJSH_NS5_IJNST_ISE_SB_EENST_ISG_SB_EEEEESI_SJ_SI_SJ_NS1I_6fusion15FusionCallbacksIS1M_NS1Q_17LinearCombinationISI_fSI_fLNS_15FloatRoundStyleE2EEESH_S1P_JEEENS4_5SM1004TMEM4LOAD26SM100_TMEM_LOAD_16dp256b4xES10_S1A_NS4_17SM75_U32x4_LDSM_NENS4_14SM90_TMA_STOREES1A_NS4_17SM90_U32x4_STSM_NENS4_39AutoVectorizingCopyWithAssumedAlignmentILi128EEEEEEvvEEEEvNT_6ParamsE,"ax",@progbits
	.align	128
.text._ZN7cutlass13device_kernelINS_4gemm6kernel13GemmUniversalIN4cute5tupleIJiiiiEEENS1_10collective13CollectiveMmaINS1_35MainloopSm100TmaUmmaWarpSpecializedILi17ELi2ELi4ENS5_IJNS4_1CILi1EEESB_SB_EEEEENS5_IJNSA_ILi64EEENSA_ILi128EEENSA_ILi32EEEEEENS_10bfloat16_tENS5_IJlSB_lEEESI_NS5_IJSB_llEEENS4_8TiledMMAINS4_8MMA_AtomIJNS4_20SM100_MMA_F16BF16_SSISI_SI_fLi64ELi128ELNS4_4UMMA5MajorE0ELSP_1ELNSO_7ScaleInE0ELSQ_0EEEEEENS4_6LayoutISC_NS5_IJNSA_ILi0EEESU_SU_EEEEENS5_IJNS4_10UnderscoreESX_SX_EEEEENS4_13SM90_TMA_LOADENS4_14ComposedLayoutINS4_7SwizzleILi2ELi4ELi3EEENS4_18smem_ptr_flag_bitsILi16EEENST_INS5_IJNSA_ILi8EEESG_EEENS5_IJSG_SB_EEEEEEEvNS4_8identityES10_NS11_INS12_ILi3ELi4ELi3EEES15_NST_INS5_IJSE_S16_EEENS5_IJSB_SE_EEEEEEEvS1B_EENS_8epilogue10collective18CollectiveEpilogueINS1I_23Sm100TmaWarpSpecializedILi4ELi2ELi16ELb1ELb0EEEJSH_NS5_IJNST_ISE_SB_EENST_ISG_SB_EEEEESI_SJ_SI_SJ_NS1I_6fusion15FusionCallbacksIS1M_NS1Q_17LinearCombinationISI_fSI_fLNS_15FloatRoundStyleE2EEESH_S1P_JEEENS4_5SM1004TMEM4LOAD26SM100_TMEM_LOAD_16dp256b4xES10_S1A_NS4_17SM75_U32x4_LDSM_NENS4_14SM90_TMA_STOREES1A_NS4_17SM90_U32x4_STSM_NENS4_39AutoVectorizingCopyWithAssumedAlignmentILi128EEEEEEvvEEEEvNT_6ParamsE:
        .type           _ZN7cutlass13device_kernelINS_4gemm6kernel13GemmUniversalIN4cute5tupleIJiiiiEEENS1_10collective13CollectiveMmaINS1_35MainloopSm100TmaUmmaWarpSpecializedILi17ELi2ELi4ENS5_IJNS4_1CILi1EEESB_SB_EEEEENS5_IJNSA_ILi64EEENSA_ILi128EEENSA_ILi32EEEEEENS_10bfloat16_tENS5_IJlSB_lEEESI_NS5_IJSB_llEEENS4_8TiledMMAINS4_8MMA_AtomIJNS4_20SM100_MMA_F16BF16_SSISI_SI_fLi64ELi128ELNS4_4UMMA5MajorE0ELSP_1ELNSO_7ScaleInE0ELSQ_0EEEEEENS4_6LayoutISC_NS5_IJNSA_ILi0EEESU_SU_EEEEENS5_IJNS4_10UnderscoreESX_SX_EEEEENS4_13SM90_TMA_LOADENS4_14ComposedLayoutINS4_7SwizzleILi2ELi4ELi3EEENS4_18smem_ptr_flag_bitsILi16EEENST_INS5_IJNSA_ILi8EEESG_EEENS5_IJSG_SB_EEEEEEEvNS4_8identityES10_NS11_INS12_ILi3ELi4ELi3EEES15_NST_INS5_IJSE_S16_EEENS5_IJSB_SE_EEEEEEEvS1B_EENS_8epilogue10collective18CollectiveEpilogueINS1I_23Sm100TmaWarpSpecializedILi4ELi2ELi16ELb1ELb0EEEJSH_NS5_IJNST_ISE_SB_EENST_ISG_SB_EEEEESI_SJ_SI_SJ_NS1I_6fusion15FusionCallbacksIS1M_NS1Q_17LinearCombinationISI_fSI_fLNS_15FloatRoundStyleE2EEESH_S1P_JEEENS4_5SM1004TMEM4LOAD26SM100_TMEM_LOAD_16dp256b4xES10_S1A_NS4_17SM75_U32x4_LDSM_NENS4_14SM90_TMA_STOREES1A_NS4_17SM90_U32x4_STSM_NENS4_39AutoVectorizingCopyWithAssumedAlignmentILi128EEEEEEvvEEEEvNT_6ParamsE,@function
        .size           _ZN7cutlass13device_kernelINS_4gemm6kernel13GemmUniversalIN4cute5tupleIJiiiiEEENS1_10collective13CollectiveMmaINS1_35MainloopSm100TmaUmmaWarpSpecializedILi17ELi2ELi4ENS5_IJNS4_1CILi1EEESB_SB_EEEEENS5_IJNSA_ILi64EEENSA_ILi128EEENSA_ILi32EEEEEENS_10bfloat16_tENS5_IJlSB_lEEESI_NS5_IJSB_llEEENS4_8TiledMMAINS4_8MMA_AtomIJNS4_20SM100_MMA_F16BF16_SSISI_SI_fLi64ELi128ELNS4_4UMMA5MajorE0ELSP_1ELNSO_7ScaleInE0ELSQ_0EEEEEENS4_6LayoutISC_NS5_IJNSA_ILi0EEESU_SU_EEEEENS5_IJNS4_10UnderscoreESX_SX_EEEEENS4_13SM90_TMA_LOADENS4_14ComposedLayoutINS4_7SwizzleILi2ELi4ELi3EEENS4_18smem_ptr_flag_bitsILi16EEENST_INS5_IJNSA_ILi8EEESG_EEENS5_IJSG_SB_EEEEEEEvNS4_8identityES10_NS11_INS12_ILi3ELi4ELi3EEES15_NST_INS5_IJSE_S16_EEENS5_IJSB_SE_EEEEEEEvS1B_EENS_8epilogue10collective18CollectiveEpilogueINS1I_23Sm100TmaWarpSpecializedILi4ELi2ELi16ELb1ELb0EEEJSH_NS5_IJNST_ISE_SB_EENST_ISG_SB_EEEEESI_SJ_SI_SJ_NS1I_6fusion15FusionCallbacksIS1M_NS1Q_17LinearCombinationISI_fSI_fLNS_15FloatRoundStyleE2EEESH_S1P_JEEENS4_5SM1004TMEM4LOAD26SM100_TMEM_LOAD_16dp256b4xES10_S1A_NS4_17SM75_U32x4_LDSM_NENS4_14SM90_TMA_STOREES1A_NS4_17SM90_U32x4_STSM_NENS4_39AutoVectorizingCopyWithAssumedAlignmentILi128EEEEEEvvEEEEvNT_6ParamsE,(.L_x_216 - _ZN7cutlass13device_kernelINS_4gemm6kernel13GemmUniversalIN4cute5tupleIJiiiiEEENS1_10collective13CollectiveMmaINS1_35MainloopSm100TmaUmmaWarpSpecializedILi17ELi2ELi4ENS5_IJNS4_1CILi1EEESB_SB_EEEEENS5_IJNSA_ILi64EEENSA_ILi128EEENSA_ILi32EEEEEENS_10bfloat16_tENS5_IJlSB_lEEESI_NS5_IJSB_llEEENS4_8TiledMMAINS4_8MMA_AtomIJNS4_20SM100_MMA_F16BF16_SSISI_SI_fLi64ELi128ELNS4_4UMMA5MajorE0ELSP_1ELNSO_7ScaleInE0ELSQ_0EEEEEENS4_6LayoutISC_NS5_IJNSA_ILi0EEESU_SU_EEEEENS5_IJNS4_10UnderscoreESX_SX_EEEEENS4_13SM90_TMA_LOADENS4_14ComposedLayoutINS4_7SwizzleILi2ELi4ELi3EEENS4_18smem_ptr_flag_bitsILi16EEENST_INS5_IJNSA_ILi8EEESG_EEENS5_IJSG_SB_EEEEEEEvNS4_8identityES10_NS11_INS12_ILi3ELi4ELi3EEES15_NST_INS5_IJSE_S16_EEENS5_IJSB_SE_EEEEEEEvS1B_EENS_8epilogue10collective18CollectiveEpilogueINS1I_23Sm100TmaWarpSpecializedILi4ELi2ELi16ELb1ELb0EEEJSH_NS5_IJNST_ISE_SB_EENST_ISG_SB_EEEEESI_SJ_SI_SJ_NS1I_6fusion15FusionCallbacksIS1M_NS1Q_17LinearCombinationISI_fSI_fLNS_15FloatRoundStyleE2EEESH_S1P_JEEENS4_5SM1004TMEM4LOAD26SM100_TMEM_LOAD_16dp256b4xES10_S1A_NS4_17SM75_U32x4_LDSM_NENS4_14SM90_TMA_STOREES1A_NS4_17SM90_U32x4_STSM_NENS4_39AutoVectorizingCopyWithAssumedAlignmentILi128EEEEEEvvEEEEvNT_6ParamsE)
        .other          _ZN7cutlass13device_kernelINS_4gemm6kernel13GemmUniversalIN4cute5tupleIJiiiiEEENS1_10collective13CollectiveMmaINS1_35MainloopSm100TmaUmmaWarpSpecializedILi17ELi2ELi4ENS5_IJNS4_1CILi1EEESB_SB_EEEEENS5_IJNSA_ILi64EEENSA_ILi128EEENSA_ILi32EEEEEENS_10bfloat16_tENS5_IJlSB_lEEESI_NS5_IJSB_llEEENS4_8TiledMMAINS4_8MMA_AtomIJNS4_20SM100_MMA_F16BF16_SSISI_SI_fLi64ELi128ELNS4_4UMMA5MajorE0ELSP_1ELNSO_7ScaleInE0ELSQ_0EEEEEENS4_6LayoutISC_NS5_IJNSA_ILi0EEESU_SU_EEEEENS5_IJNS4_10UnderscoreESX_SX_EEEEENS4_13SM90_TMA_LOADENS4_14ComposedLayoutINS4_7SwizzleILi2ELi4ELi3EEENS4_18smem_ptr_flag_bitsILi16EEENST_INS5_IJNSA_ILi8EEESG_EEENS5_IJSG_SB_EEEEEEEvNS4_8identityES10_NS11_INS12_ILi3ELi4ELi3EEES15_NST_INS5_IJSE_S16_EEENS5_IJSB_SE_EEEEEEEvS1B_EENS_8epilogue10collective18CollectiveEpilogueINS1I_23Sm100TmaWarpSpecializedILi4ELi2ELi16ELb1ELb0EEEJSH_NS5_IJNST_ISE_SB_EENST_ISG_SB_EEEEESI_SJ_SI_SJ_NS1I_6fusion15FusionCallbacksIS1M_NS1Q_17LinearCombinationISI_fSI_fLNS_15FloatRoundStyleE2EEESH_S1P_JEEENS4_5SM1004TMEM4LOAD26SM100_TMEM_LOAD_16dp256b4xES10_S1A_NS4_17SM75_U32x4_LDSM_NENS4_14SM90_TMA_STOREES1A_NS4_17SM90_U32x4_STSM_NENS4_39AutoVectorizingCopyWithAssumedAlignmentILi128EEEEEEvvEEEEvNT_6ParamsE,@"STO_CUDA_ENTRY STV_DEFAULT"
_ZN7cutlass13device_kernelINS_4gemm6kernel13GemmUniversalIN4cute5tupleIJiiiiEEENS1_10collective13CollectiveMmaINS1_35MainloopSm100TmaUmmaWarpSpecializedILi17ELi2ELi4ENS5_IJNS4_1CILi1EEESB_SB_EEEEENS5_IJNSA_ILi64EEENSA_ILi128EEENSA_ILi32EEEEEENS_10bfloat16_tENS5_IJlSB_lEEESI_NS5_IJSB_llEEENS4_8TiledMMAINS4_8MMA_AtomIJNS4_20SM100_MMA_F16BF16_SSISI_SI_fLi64ELi128ELNS4_4UMMA5MajorE0ELSP_1ELNSO_7ScaleInE0ELSQ_0EEEEEENS4_6LayoutISC_NS5_IJNSA_ILi0EEESU_SU_EEEEENS5_IJNS4_10UnderscoreESX_SX_EEEEENS4_13SM90_TMA_LOADENS4_14ComposedLayoutINS4_7SwizzleILi2ELi4ELi3EEENS4_18smem_ptr_flag_bitsILi16EEENST_INS5_IJNSA_ILi8EEESG_EEENS5_IJSG_SB_EEEEEEEvNS4_8identityES10_NS11_INS12_ILi3ELi4ELi3EEES15_NST_INS5_IJSE_S16_EEENS5_IJSB_SE_EEEEEEEvS1B_EENS_8epilogue10collective18CollectiveEpilogueINS1I_23Sm100TmaWarpSpecializedILi4ELi2ELi16ELb1ELb0EEEJSH_NS5_IJNST_ISE_SB_EENST_ISG_SB_EEEEESI_SJ_SI_SJ_NS1I_6fusion15FusionCallbacksIS1M_NS1Q_17LinearCombinationISI_fSI_fLNS_15FloatRoundStyleE2EEESH_S1P_JEEENS4_5SM1004TMEM4LOAD26SM100_TMEM_LOAD_16dp256b4xES10_S1A_NS4_17SM75_U32x4_LDSM_NENS4_14SM90_TMA_STOREES1A_NS4_17SM90_U32x4_STSM_NENS4_39AutoVectorizingCopyWithAssumedAlignmentILi128EEEEEEvvEEEEvNT_6ParamsE:
[----:B------:R-:W1:Y:S01]  /*0000*/  LDC R1, c[0x0][0x37c] ;  /* 0x0000df00ff017b82 */ /* 0x000e620000000800 */
[----:B------:R-:W2:Y:S01]  /*0010*/  S2R R72, SR_TID.X ;  /* 0x0000000000487919 */ /* 0x000ea20000002100 */
[----:B------:R-:W3:Y:S01]  /*0020*/  LDCU.64 UR4, c[0x0][0x890] ;  /* 0x00011200ff0477ac */ /* 0x000ee20008000a00 */
[----:B------:R-:W-:Y:S02]  /*0030*/  PRMT R59, RZ, 0x7610, R59 ;  /* 0x00007610ff3b7816 */ /* 0x000fe4000000003b */
[----:B------:R-:W-:Y:S01]  /*0040*/  ELECT P5, URZ, PT ;  /* 0x0000000000ff782f */ /* 0x000fe200038a0000 */
[----:B------:R-:W4:Y:S01]  /*0050*/  LDCU.64 UR46, c[0x0][0x358] ;  /* 0x00006b00ff2e77ac */ /* 0x000f220008000a00 */
[----:B---3--:R-:W-:-:S04]  /*0060*/  UISETP.NE.U32.AND UP0, UPT, UR4, URZ, UPT ;  /* 0x000000ff0400728c */ /* 0x008fc8000bf05070 */
[----:B------:R-:W-:Y:S01]  /*0070*/  UISETP.NE.AND.EX UP0, UPT, UR5, URZ, UPT, UP0 ;  /* 0x000000ff0500728c */ /* 0x000fe2000bf05300 */
[----:B--2---:R-:W-:-:S05]  /*0080*/  SHF.R.U32.HI R65, RZ, 0x5, R72 ;  /* 0x00000005ff417819 */ /* 0x004fca0000011648 */
[----:B------:R-:W2:Y:S02]  /*0090*/  SHFL.IDX PT, R0, R65, RZ, 0x1f ;  /* 0x00001fff41007589 */ /* 0x000ea400000e0000 */
[----:B--2---:R-:W-:Y:S01]  /*00a0*/  R2UR UR8, R0 ;  /* 0x00000000000872ca */ /* 0x004fe200000e0000 */
[----:B-1--4-:R-:W-:-:S14]  /*00b0*/  BRA.U UP0, `(.L_x_0) ;  /* 0x00000001002c7547 */ /* 0x012fdc000b800000 */
[----:B------:R-:W1:Y:S02]  /*00c0*/  LDCU.64 UR6, c[0x0][0x888] ;  /* 0x00011100ff0677ac */ /* 0x000e640008000a00 */
[----:B-1----:R-:W-:-:S04]  /*00d0*/  UISETP.NE.U32.AND UP0, UPT, UR6, URZ, UPT ;  /* 0x000000ff0600728c */ /* 0x002fc8000bf05070 */
[----:B------:R-:W-:-:S09]  /*00e0*/  UISETP.NE.AND.EX UP0, UPT, UR7, URZ, UPT, UP0 ;  /* 0x000000ff0700728c */ /* 0x000fd2000bf05300 */
[----:B------:R-:W-:Y:S05]  /*00f0*/  BRA.U !UP0, `(.L_x_1) ;  /* 0x0000000108107547 */ /* 0x000fea000b800000 */
[----:B------:R-:W1:Y:S02]  /*0100*/  LDC.64 R2, c[0x0][0x888] ;  /* 0x00022200ff027b82 */ /* 0x000e640000000a00 */
[----:B-1----:R1:W5:Y:S01]  /*0110*/  LDG.E R35, desc[UR46][R2.64] ;  /* 0x0000002e02237981 */ /* 0x002362000c1e1900 */
[----:B------:R-:W-:Y:S01]  /*0120*/  HFMA2 R59, -RZ, RZ, 0, 5.9604644775390625e-08 ;  /* 0x00000001ff3b7431 */ /* 0x000fe200000001ff */
[----:B------:R-:W-:Y:S05]  /*0130*/  BRA `(.L_x_0) ;  /* 0x00000000000c7947 */ /* 0x000fea0003800000 */
.L_x_1:
[----:B------:R-:W1:Y:S01]  /*0140*/  LDCU UR6, c[0x0][0x880] ;  /* 0x00011000ff0677ac */ /* 0x000e620008000800 */
[----:B------:R-:W-:Y:S01]  /*0150*/  HFMA2 R59, -RZ, RZ, 0, 5.9604644775390625e-08 ;  /* 0x00000001ff3b7431 */ /* 0x000fe200000001ff */
[----:B-1----:R-:W-:-:S07]  /*0160*/  MOV R35, UR6 ;  /* 0x0000000600237c02 */ /* 0x002fce0008000f00 */
.L_x_0:
[----:B------:R-:W2:Y:S02]  /*0170*/  LDCU.64 UR6, c[0x0][0x8b0] ;  /* 0x00011600ff0677ac */ /* 0x000ea40008000a00 */
[----:B--2---:R-:W-:-:S04]  /*0180*/  UISETP.NE.U32.AND UP0, UPT, UR6, URZ, UPT ;  /* 0x000000ff0600728c */ /* 0x004fc8000bf05070 */
[----:B------:R-:W-:-:S09]  /*0190*/  UISETP.NE.AND.EX UP0, UPT, UR7, URZ, UPT, UP0 ;  /* 0x000000ff0700728c */ /* 0x000fd2000bf05300 */
[----:B------:R-:W-:Y:S05]  /*01a0*/  BRA.U UP0, `(.L_x_2) ;  /* 0x0000000100247547 */ /* 0x000fea000b800000 */
[----:B------:R-:W2:Y:S02]  /*01b0*/  LDCU.64 UR6, c[0x0][0x8a8] ;  /* 0x00011500ff0677ac */ /* 0x000ea40008000a00 */
[----:B--2---:R-:W-:-:S04]  /*01c0*/  UISETP.NE.U32.AND UP0, UPT, UR6, URZ, UPT ;  /* 0x000000ff0600728c */ /* 0x004fc8000bf05070 */
[----:B------:R-:W-:-:S09]  /*01d0*/  UISETP.NE.AND.EX UP0, UPT, UR7, URZ, UPT, UP0 ;  /* 0x000000ff0700728c */ /* 0x000fd2000bf05300 */
[----:B------:R-:W-:Y:S05]  /*01e0*/  BRA.U !UP0, `(.L_x_3) ;  /* 0x00000001080c7547 */ /* 0x000fea000b800000 */
[----:B-1----:R-:W1:Y:S02]  /*01f0*/  LDC.64 R2, c[0x0][0x8a8] ;  /* 0x00022a00ff027b82 */ /* 0x002e640000000a00 */
[----:B-1----:R2:W5:Y:S01]  /*0200*/  LDG.E R33, desc[UR46][R2.64] ;  /* 0x0000002e02217981 */ /* 0x002562000c1e1900 */
[----:B------:R-:W-:Y:S05]  /*0210*/  BRA `(.L_x_2) ;  /* 0x0000000000087947 */ /* 0x000fea0003800000 */
.L_x_3:
[----:B------:R-:W2:Y:S02]  /*0220*/  LDCU UR6, c[0x0][0x8a0] ;  /* 0x00011400ff0677ac */ /* 0x000ea40008000800 */
[----:B--2---:R-:W-:Y:S02]  /*0230*/  MOV R33, UR6 ;  /* 0x0000000600217c02 */ /* 0x004fe40008000f00 */
.L_x_2:
[----:B------:R-:W-:Y:S01]  /*0240*/  IMAD.U32 R0, RZ, RZ, UR8 ;  /* 0x00000008ff007e24 */ /* 0x000fe2000f8e00ff */
[----:B------:R-:W-:Y:S04]  /*0250*/  BSSY.RECONVERGENT B0, `(.L_x_4) ;  /* 0x000000c000007945 */ /* 0x000fe80003800200 */
[C---:B------:R-:W-:Y:S02]  /*0260*/  ISETP.NE.OR P1, PT, R0.reuse, 0x1, !P5 ;  /* 0x000000010000780c */ /* 0x040fe40006f25670 */
[----:B------:R-:W-:-:S11]  /*0270*/  ISETP.NE.OR P0, PT, R0, 0x3, !P5 ;  /* 0x000000030000780c */ /* 0x000fd60006f05670 */
[----:B------:R-:W-:Y:S05]  /*0280*/  @P1 BRA `(.L_x_5) ;  /* 0x0000000000201947 */ /* 0x000fea0003800000 */
[----:B------:R-:W3:Y:S02]  /*0290*/  LDCU.64 UR6, c[0x0][0x348] ;  /* 0x00006900ff0677ac */ /* 0x000ee40008000a00 */
[----:B---3--:R-:W-:Y:S02]  /*02a0*/  UIADD3 UR10, UP1, UPT, UR6, 0x80, URZ ;  /* 0x00000080060a7890 */ /* 0x008fe4000ff3e0ff */
[----:B------:R-:W-:Y:S02]  /*02b0*/  UIADD3 UR6, UP0, UPT, UR6, 0x180, URZ ;  /* 0x0000018006067890 */ /* 0x000fe4000ff1e0ff */
[----:B------:R-:W-:Y:S02]  /*02c0*/  UIADD3.X UR11, UPT, UPT, URZ, UR7, URZ, UP1, !UPT ;  /* 0x00000007ff0b7290 */ /* 0x000fe40008ffe4ff */
[----:B------:R-:W-:-:S07]  /*02d0*/  UIADD3.X UR7, UPT, UPT, URZ, UR7, URZ, UP0, !UPT ;  /* 0x00000007ff077290 */ /* 0x000fce00087fe4ff */
[----:B------:R3:W-:Y:S02]  /*02e0*/  UTMACCTL.PF [UR10] ;  /* 0x000000000a0079b9 */ /* 0x0007e40008040000 */
[----:B------:R3:W-:Y:S02]  /*02f0*/  UTMACCTL.PF [UR6] ;  /* 0x00000000060079b9 */ /* 0x0007e40008040000 */
[----:B---3--:R-:W-:Y:S01]  /*0300*/  NOP ;  /* 0x0000000000007918 */ /* 0x008fe20000000000 */
.L_x_5:
[----:B------:R-:W-:Y:S05]  /*0310*/  BSYNC.RECONVERGENT B0 ;  /* 0x0000000000007941 */ /* 0x000fea0003800200 */
.L_x_4:
[----:B------:R-:W-:Y:S04]  /*0320*/  BSSY.RECONVERGENT B0, `(.L_x_6) ;  /* 0x000000a000007945 */ /* 0x000fe80003800200 */
        /* <DEDUP_REMOVED lines=9> */
.L_x_7:
[----:B------:R-:W-:Y:S05]  /*03c0*/  BSYNC.RECONVERGENT B0 ;  /* 0x0000000000007941 */ /* 0x000fea0003800200 */
.L_x_6:
[----:B------:R-:W3:Y:S01]  /*03d0*/  LDCU.64 UR6, c[0x0][0x888] ;  /* 0x00011100ff0677ac */ /* 0x000ee20008000a00 */
[----:B------:R-:W-:Y:S02]  /*03e0*/  UISETP.EQ.U32.AND UP1, UPT, UR4, URZ, UPT ;  /* 0x000000ff0400728c */ /* 0x000fe4000bf22070 */
[----:B------:R-:W-:Y:S02]  /*03f0*/  UPLOP3.LUT UP2, UPT, UPT, UPT, UPT, 0x80, 0x8 ;  /* 0x000000000008789c */ /* 0x000fe40003f4f070 */
[----:B---3--:R-:W-:-:S04]  /*0400*/  UISETP.NE.U32.AND UP0, UPT, UR6, URZ, UPT ;  /* 0x000000ff0600728c */ /* 0x008fc8000bf05070 */
[----:B------:R-:W-:-:S04]  /*0410*/  UISETP.NE.AND.EX UP0, UPT, UR7, URZ, UPT, UP0 ;  /* 0x000000ff0700728c */ /* 0x000fc8000bf05300 */
[----:B------:R-:W-:-:S04]  /*0420*/  UISETP.EQ.OR.EX UP3, UPT, UR5, URZ, !UP0, UP1 ;  /* 0x000000ff0500728c */ /* 0x000fc8000c762710 */
[----:B------:R-:W-:-:S05]  /*0430*/  UP2UR UR50, UPR, URZ, 0x8 ;  /* 0x00000008ff327883 */ /* 0x000fca0008000000 */
[----:B------:R-:W-:Y:S07]  /*0440*/  BRA.U !UP3, `(.L_x_8) ;  /* 0x000000010b207547 */ /* 0x000fee000b800000 */
[----:B------:R-:W-:Y:S01]  /*0450*/  UISETP.NE.U32.AND UP2, UPT, UR4, URZ, UPT ;  /* 0x000000ff0400728c */ /* 0x000fe2000bf45070 */
[----:B-----5:R-:W-:Y:S01]  /*0460*/  FSETP.NEU.AND P0, PT, R35, RZ, PT ;  /* 0x000000ff2300720b */ /* 0x020fe20003f0d000 */
[----:B------:R-:W-:Y:S02]  /*0470*/  USEL UR4, URZ, 0xffffffff, UP0 ;  /* 0xffffffffff047887 */ /* 0x000fe40008000000 */
[----:B------:R-:W-:-:S10]  /*0480*/  UISETP.NE.AND.EX UP2, UPT, UR5, URZ, UPT, UP2 ;  /* 0x000000ff0500728c */ /* 0x000fd4000bf45320 */
[----:B------:R-:W-:Y:S01]  /*0490*/  VOTEU.ANY UP1, P0 ;  /* 0x0000000000ff7886 */ /* 0x000fe20000020100 */
[----:B------:R-:W-:-:S04]  /*04a0*/  @!UP2 USEL UR4, URZ, 0xffffffff, UP1 ;  /* 0xffffffffff04a887 */ /* 0x000fc80008800000 */
[----:B------:R-:W-:-:S04]  /*04b0*/  ULOP3.LUT UR4, UR4, 0x1, URZ, 0xc0, !UPT ;  /* 0x0000000104047892 */ /* 0x000fc8000f8ec0ff */
[----:B------:R-:W-:-:S11]  /*04c0*/  UISETP.NE.U32.AND UP2, UPT, UR4, 0x1, UPT ;  /* 0x000000010400788c */ /* 0x000fd6000bf45070 */
.L_x_8:
[----:B-12---:R-:W1:Y:S01]  /*04d0*/  SHFL.IDX PT, R2, R65, RZ, 0x1f ;  /* 0x00001fff41027589 */ /* 0x006e6200000e0000 */
[----:B------:R-:W-:-:S04]  /*04e0*/  UISETP.NE.AND UP1, UPT, UR8, 0x2, UPT ;  /* 0x000000020800788c */ /* 0x000fc8000bf25270 */
[----:B------:R-:W-:Y:S01]  /*04f0*/  USEL UR6, URZ, 0x1, UP1 ;  /* 0x00000001ff067887 */ /* 0x000fe20008800000 */
[----:B-1----:R-:W-:-:S13]  /*0500*/  ISETP.NE.AND P0, PT, R2, RZ, PT ;  /* 0x000000ff0200720c */ /* 0x002fda0003f05270 */
[----:B------:R-:W-:Y:S05]  /*0510*/  @P0 BRA `(.L_x_9) ;  /* 0x0000000000bc0947 */ /* 0x000fea0003800000 */
[----:B------:R-:W-:Y:S01]  /*0520*/  ELECT P0, URZ, PT ;  /* 0x0000000000ff782f */ /* 0x000fe20003800000 */
[----:B------:R-:W-:-:S12]  /*0530*/  BSSY.RECONVERGENT B0, `(.L_x_9) ;  /* 0x000002d000007945 */ /* 0x000fd80003800200 */
[----:B------:R-:W-:Y:S05]  /*0540*/  @!P0 BRA `(.L_x_10) ;  /* 0x0000000000ac8947 */ /* 0x000fea0003800000 */
[----:B------:R-:W1:Y:S01]  /*0550*/  S2UR UR5, SR_CgaCtaId ;  /* 0x00000000000579c3 */ /* 0x000e620000008800 */
[----:B------:R-:W-:Y:S01]  /*0560*/  UMOV UR7, 0x400 ;  /* 0x0000040000077882 */ /* 0x000fe20000000000 */
[----:B------:R-:W-:Y:S02]  /*0570*/  UMOV UR4, 0x1 ;  /* 0x0000000100047882 */ /* 0x000fe40000000000 */
[----:B------:R-:W-:-:S04]  /*0580*/  UIADD3 UR10, UPT, UPT, -UR4, 0x100000, URZ ;  /* 0x00100000040a7890 */ /* 0x000fc8000fffe1ff */
[----:B------:R-:W-:Y:S02]  /*0590*/  USHF.L.U32 UR11, UR10, 0xb, URZ ;  /* 0x0000000b0a0b7899 */ /* 0x000fe400080006ff */
[----:B------:R-:W-:Y:S02]  /*05a0*/  USHF.L.U32 UR10, UR10, 0x1, URZ ;  /* 0x000000010a0a7899 */ /* 0x000fe400080006ff */
[----:B-1----:R-:W-:Y:S01]  /*05b0*/  ULEA UR5, UR5, UR7, 0x18 ;  /* 0x0000000705057291 */ /* 0x002fe2000f8ec0ff */
[----:B------:R-:W1:Y:S11]  /*05c0*/  FENCE.VIEW.ASYNC.S ;  /* 0x00000000000073c6 */ /* 0x000e760000000000 */
[----:B-1----:R1:W2:Y:S01]  /*05d0*/  SYNCS.EXCH.64 URZ, [UR5], UR10 ;  /* 0x0000000a05ff75b2 */ /* 0x0022a20008000100 */
[----:B------:R1:W3:Y:S01]  /*05e0*/  SYNCS.EXCH.64 URZ, [UR5+0x88], UR10 ;  /* 0x0000880a05ff75b2 */ /* 0x0002e20008000100 */
[----:B------:R1:W4:Y:S01]  /*05f0*/  SYNCS.EXCH.64 URZ, [UR5+0x8], UR10 ;  /* 0x0000080a05ff75b2 */ /* 0x0003220008000100 */
[----:B------:R1:W1:Y:S01]  /*0600*/  SYNCS.EXCH.64 URZ, [UR5+0x90], UR10 ;  /* 0x0000900a05ff75b2 */ /* 0x0002620008000100 */
        /* <DEDUP_REMOVED lines=30> */
[----:B--234-:R-:W-:Y:S01]  /*07f0*/  NOP ;  /* 0x0000000000007918 */ /* 0x01cfe20000000000 */
.L_x_10:
[----:B-1----:R-:W-:Y:S05]  /*0800*/  BSYNC.RECONVERGENT B0 ;  /* 0x0000000000007941 */ /* 0x002fea0003800200 */
.L_x_9:
[----:B------:R-:W1:Y:S01]  /*0810*/  SHFL.IDX PT, R2, R65, RZ, 0x1f ;  /* 0x00001fff41027589 */ /* 0x000e6200000e0000 */
[----:B------:R-:W-:Y:S01]  /*0820*/  NOP ;  /* 0x0000000000007918 */ /* 0x000fe20000000000 */
[----:B-1----:R-:W-:-:S13]  /*0830*/  ISETP.NE.AND P0, PT, R2, 0x1, PT ;  /* 0x000000010200780c */ /* 0x002fda0003f05270 */
[----:B------:R-:W-:Y:S05]  /*0840*/  @P0 BRA `(.L_x_11) ;  /* 0x0000000000580947 */ /* 0x000fea0003800000 */
[----:B------:R-:W1:Y:S01]  /*0850*/  S2UR UR7, SR_CgaCtaId ;  /* 0x00000000000779c3 */ /* 0x000e620000008800 */
[----:B------:R-:W-:Y:S01]  /*0860*/  UMOV UR9, 0x400 ;  /* 0x0000040000097882 */ /* 0x000fe20000000000 */
[----:B------:R-:W-:Y:S01]  /*0870*/  UMOV UR5, 0x20 ;  /* 0x0000002000057882 */ /* 0x000fe20000000000 */
[----:B------:R-:W-:Y:S01]  /*0880*/  UMOV UR4, 0x80 ;  /* 0x0000008000047882 */ /* 0x000fe20000000000 */
[----:B------:R-:W-:-:S04]  /*0890*/  UIADD3 UR10, UPT, UPT, -UR5, 0x100000, URZ ;  /* 0x00100000050a7890 */ /* 0x000fc8000fffe1ff */
[----:B------:R-:W-:Y:S02]  /*08a0*/  USHF.L.U32 UR11, UR10, 0xb, URZ ;  /* 0x0000000b0a0b7899 */ /* 0x000fe400080006ff */
[----:B------:R-:W-:Y:S02]  /*08b0*/  USHF.L.U32 UR10, UR10, 0x1, URZ ;  /* 0x000000010a0a7899 */ /* 0x000fe400080006ff */
[----:B------:R-:W-:-:S04]  /*08c0*/  UIADD3 UR4, UPT, UPT, -UR4, 0x100000, URZ ;  /* 0x0010000004047890 */ /* 0x000fc8000fffe1ff */
[----:B------:R-:W-:Y:S02]  /*08d0*/  USHF.L.U32 UR5, UR4, 0xb, URZ ;  /* 0x0000000b04057899 */ /* 0x000fe400080006ff */
[----:B------:R-:W-:Y:S01]  /*08e0*/  USHF.L.U32 UR4, UR4, 0x1, URZ ;  /* 0x0000000104047899 */ /* 0x000fe200080006ff */
[----:B------:R-:W-:Y:S01]  /*08f0*/  ELECT P0, URZ, PT ;  /* 0x0000000000ff782f */ /* 0x000fe20003800000 */
[----:B-1----:R-:W-:Y:S01]  /*0900*/  ULEA UR7, UR7, UR9, 0x18 ;  /* 0x0000000907077291 */ /* 0x002fe2000f8ec0ff */
[----:B------:R-:W1:Y:S11]  /*0910*/  FENCE.VIEW.ASYNC.S ;  /* 0x00000000000073c6 */ /* 0x000e760000000000 */
[----:B-1----:R1:W2:Y:S01]  /*0920*/  SYNCS.EXCH.64 URZ, [UR7+0x110], UR10 ;  /* 0x0001100a07ff75b2 */ /* 0x0022a20008000100 */
[----:B------:R1:W3:Y:S01]  /*0930*/  SYNCS.EXCH.64 URZ, [UR7+0x130], UR4 ;  /* 0x0001300407ff75b2 */ /* 0x0002e20008000100 */
[----:B------:R1:W4:Y:S01]  /*0940*/  SYNCS.EXCH.64 URZ, [UR7+0x118], UR10 ;  /* 0x0001180a07ff75b2 */ /* 0x0003220008000100 */
[----:B------:R1:W1:Y:S01]  /*0950*/  SYNCS.EXCH.64 URZ, [UR7+0x138], UR4 ;  /* 0x0001380407ff75b2 */ /* 0x0002620008000100 */
[----:B------:R1:W1:Y:S01]  /*0960*/  SYNCS.EXCH.64 URZ, [UR7+0x120], UR10 ;  /* 0x0001200a07ff75b2 */ /* 0x0002620008000100 */
[----:B------:R1:W1:Y:S01]  /*0970*/  SYNCS.EXCH.64 URZ, [UR7+0x140], UR4 ;  /* 0x0001400407ff75b2 */ /* 0x0002620008000100 */
[----:B------:R1:W1:Y:S01]  /*0980*/  SYNCS.EXCH.64 URZ, [UR7+0x128], UR10 ;  /* 0x0001280a07ff75b2 */ /* 0x0002620008000100 */
[----:B------:R1:W1:Y:S01]  /*0990*/  SYNCS.EXCH.64 URZ, [UR7+0x148], UR4 ;  /* 0x0001480407ff75b2 */ /* 0x0002620008000100 */
[----:B------:R-:W-:Y:S01]  /*09a0*/  NOP ;  /* 0x0000000000007918 */ /* 0x000fe20000000000 */
.L_x_11:
[----:B------:R-:W2:Y:S01]  /*09b0*/  SHFL.IDX PT, R2, R65, RZ, 0x1f ;  /* 0x00001fff41027589 */ /* 0x000ea200000e0000 */
[----:B------:R-:W-:Y:S01]  /*09c0*/  NOP ;  /* 0x0000000000007918 */ /* 0x000fe20000000000 */
[----:B--2---:R-:W-:-:S13]  /*09d0*/  ISETP.NE.AND P0, PT, R2, 0x3, PT ;  /* 0x000000030200780c */ /* 0x004fda0003f05270 */
[----:B------:R-:W-:Y:S05]  /*09e0*/  @P0 BRA `(.L_x_12) ;  /* 0x0000000000300947 */ /* 0x000fea0003800000 */
[----:B-1----:R-:W1:Y:S01]  /*09f0*/  S2UR UR5, SR_CgaCtaId ;  /* 0x00000000000579c3 */ /* 0x002e620000008800 */
[----:B------:R-:W-:Y:S01]  /*0a00*/  UMOV UR7, 0x400 ;  /* 0x0000040000077882 */ /* 0x000fe20000000000 */
[----:B------:R-:W-:Y:S01]  /*0a10*/  UMOV UR4, 0x20 ;  /* 0x0000002000047882 */ /* 0x000fe20000000000 */
[----:B------:R-:W-:Y:S01]  /*0a20*/  ELECT P0, URZ, PT ;  /* 0x0000000000ff782f */ /* 0x000fe20003800000 */
[----:B------:R-:W-:-:S04]  /*0a30*/  UIADD3 UR10, UPT, UPT, -UR4, 0x100000, URZ ;  /* 0x00100000040a7890 */ /* 0x000fc8000fffe1ff */
[----:B------:R-:W-:Y:S02]  /*0a40*/  USHF.L.U32 UR11, UR10, 0xb, URZ ;  /* 0x0000000b0a0b7899 */ /* 0x000fe400080006ff */
[----:B------:R-:W-:Y:S02]  /*0a50*/  USHF.L.U32 UR10, UR10, 0x1, URZ ;  /* 0x000000010a0a7899 */ /* 0x000fe400080006ff */
[----:B-1----:R-:W-:Y:S01]  /*0a60*/  ULEA UR5, UR5, UR7, 0x18 ;  /* 0x0000000705057291 */ /* 0x002fe2000f8ec0ff */
[----:B------:R-:W1:Y:S11]  /*0a70*/  FENCE.VIEW.ASYNC.S ;  /* 0x00000000000073c6 */ /* 0x000e760000000000 */
[----:B-1----:R2:W1:Y:S01]  /*0a80*/  SYNCS.EXCH.64 URZ, [UR5+0x150], UR10 ;  /* 0x0001500a05ff75b2 */ /* 0x0024620008000100 */
[----:B------:R2:W1:Y:S02]  /*0a90*/  SYNCS.EXCH.64 URZ, [UR5+0x158], UR10 ;  /* 0x0001580a05ff75b2 */ /* 0x0004640008000100 */
[----:B--2---:R-:W-:Y:S01]  /*0aa0*/  NOP ;  /* 0x0000000000007918 */ /* 0x004fe20000000000 */
.L_x_12:
[----:B------:R-:W2:Y:S01]  /*0ab0*/  SHFL.IDX PT, R2, R65, RZ, 0x1f ;  /* 0x00001fff41027589 */ /* 0x000ea200000e0000 */
[----:B------:R-:W-:Y:S01]  /*0ac0*/  NOP ;  /* 0x0000000000007918 */ /* 0x000fe20000000000 */
[----:B--2---:R-:W-:-:S13]  /*0ad0*/  ISETP.NE.AND P0, PT, R2, 0x4, PT ;  /* 0x000000040200780c */ /* 0x004fda0003f05270 */
[----:B------:R-:W-:Y:S05]  /*0ae0*/  @P0 BRA `(.L_x_13) ;  /* 0x00000000004c0947 */ /* 0x000fea0003800000 */
[----:B-1----:R-:W1:Y:S01]  /*0af0*/  S2UR UR5, SR_CgaCtaId ;  /* 0x00000000000579c3 */ /* 0x002e620000008800 */
[----:B------:R-:W-:Y:S01]  /*0b00*/  UMOV UR9, 0x100 ;  /* 0x0000010000097882 */ /* 0x000fe20000000000 */
[----:B------:R-:W-:Y:S01]  /*0b10*/  UMOV UR7, 0x400 ;  /* 0x0000040000077882 */ /* 0x000fe20000000000 */
[----:B------:R-:W-:Y:S01]  /*0b20*/  USEL UR9, UR9, 0xe0, UP2 ;  /* 0x000000e009097887 */ /* 0x000fe20009000000 */
[----:B------:R-:W-:Y:S01]  /*0b30*/  UMOV UR4, 0x1 ;  /* 0x0000000100047882 */ /* 0x000fe20000000000 */
[----:B------:R-:W-:Y:S01]  /*0b40*/  ELECT P0, URZ, PT ;  /* 0x0000000000ff782f */ /* 0x000fe20003800000 */
[----:B------:R-:W-:-:S04]  /*0b50*/  UIADD3 UR10, UPT, UPT, -UR4, 0x100000, URZ ;  /* 0x00100000040a7890 */ /* 0x000fc8000fffe1ff */
[----:B------:R-:W-:Y:S02]  /*0b60*/  USHF.L.U32 UR11, UR10, 0xb, URZ ;  /* 0x0000000b0a0b7899 */ /* 0x000fe400080006ff */
[----:B------:R-:W-:Y:S02]  /*0b70*/  USHF.L.U32 UR10, UR10, 0x1, URZ ;  /* 0x000000010a0a7899 */ /* 0x000fe400080006ff */
[----:B------:R-:W-:-:S04]  /*0b80*/  UIADD3 UR12, UPT, UPT, -UR9, 0x100000, URZ ;  /* 0x00100000090c7890 */ /* 0x000fc8000fffe1ff */
[----:B------:R-:W-:Y:S02]  /*0b90*/  USHF.L.U32 UR13, UR12, 0xb, URZ ;  /* 0x0000000b0c0d7899 */ /* 0x000fe400080006ff */
[----:B------:R-:W-:Y:S02]  /*0ba0*/  USHF.L.U32 UR12, UR12, 0x1, URZ ;  /* 0x000000010c0c7899 */ /* 0x000fe400080006ff */
[----:B-1----:R-:W-:Y:S01]  /*0bb0*/  ULEA UR5, UR5, UR7, 0x18 ;  /* 0x0000000705057291 */ /* 0x002fe2000f8ec0ff */
[----:B------:R-:W1:Y:S11]  /*0bc0*/  FENCE.VIEW.ASYNC.S ;  /* 0x00000000000073c6 */ /* 0x000e760000000000 */
[----:B-1----:R2:W1:Y:S01]  /*0bd0*/  SYNCS.EXCH.64 URZ, [UR5+0x160], UR10 ;  /* 0x0001600a05ff75b2 */ /* 0x0024620008000100 */
[----:B------:R2:W1:Y:S01]  /*0be0*/  SYNCS.EXCH.64 URZ, [UR5+0x170], UR12 ;  /* 0x0001700c05ff75b2 */ /* 0x0004620008000100 */
[----:B------:R2:W1:Y:S01]  /*0bf0*/  SYNCS.EXCH.64 URZ, [UR5+0x168], UR10 ;  /* 0x0001680a05ff75b2 */ /* 0x0004620008000100 */
[----:B------:R2:W1:Y:S02]  /*0c00*/  SYNCS.EXCH.64 URZ, [UR5+0x178], UR12 ;  /* 0x0001780c05ff75b2 */ /* 0x0004640008000100 */
[----:B--2---:R-:W-:Y:S01]  /*0c10*/  NOP ;  /* 0x0000000000007918 */ /* 0x004fe20000000000 */
.L_x_13:
[----:B------:R-:W2:Y:S01]  /*0c20*/  SHFL.IDX PT, R2, R65, RZ, 0x1f ;  /* 0x00001fff41027589 */ /* 0x000ea200000e0000 */
[----:B------:R-:W-:Y:S01]  /*0c30*/  NOP ;  /* 0x0000000000007918 */ /* 0x000fe20000000000 */
[----:B--2---:R-:W-:-:S13]  /*0c40*/  ISETP.NE.AND P0, PT, R2, 0x5, PT ;  /* 0x000000050200780c */ /* 0x004fda0003f05270 */
[----:B------:R-:W-:Y:S05]  /*0c50*/  @P0 BRA `(.L_x_14) ;  /* 0x0000000000580947 */ /* 0x000fea0003800000 */
[----:B-1----:R-:W1:Y:S01]  /*0c60*/  S2UR UR7, SR_CgaCtaId ;  /* 0x00000000000779c3 */ /* 0x002e620000008800 */
        /* <DEDUP_REMOVED lines=12> */
[----:B-1----:R2:W1:Y:S01]  /*0d30*/  SYNCS.EXCH.64 URZ, [UR7+0x180], UR10 ;  /* 0x0001800a07ff75b2 */ /* 0x0024620008000100 */
[----:B------:R2:W1:Y:S01]  /*0d40*/  SYNCS.EXCH.64 URZ, [UR7+0x1a0], UR4 ;  /* 0x0001a00407ff75b2 */ /* 0x0004620008000100 */
[----:B------:R2:W1:Y:S01]  /*0d50*/  SYNCS.EXCH.64 URZ, [UR7+0x188], UR10 ;  /* 0x0001880a07ff75b2 */ /* 0x0004620008000100 */
[----:B------:R2:W1:Y:S01]  /*0d60*/  SYNCS.EXCH.64 URZ, [UR7+0x1a8], UR4 ;  /* 0x0001a80407ff75b2 */ /* 0x0004620008000100 */
[----:B------:R2:W1:Y:S01]  /*0d70*/  SYNCS.EXCH.64 URZ, [UR7+0x190], UR10 ;  /* 0x0001900a07ff75b2 */ /* 0x0004620008000100 */
[----:B------:R2:W1:Y:S01]  /*0d80*/  SYNCS.EXCH.64 URZ, [UR7+0x1b0], UR4 ;  /* 0x0001b00407ff75b2 */ /* 0x0004620008000100 */
[----:B------:R2:W1:Y:S01]  /*0d90*/  SYNCS.EXCH.64 URZ, [UR7+0x198], UR10 ;  /* 0x0001980a07ff75b2 */ /* 0x0004620008000100 */
[----:B------:R2:W1:Y:S02]  /*0da0*/  SYNCS.EXCH.64 URZ, [UR7+0x1b8], UR4 ;  /* 0x0001b80407ff75b2 */ /* 0x0004640008000100 */
[----:B--2---:R-:W-:Y:S01]  /*0db0*/  NOP ;  /* 0x0000000000007918 */ /* 0x004fe20000000000 */
.L_x_14:
        /* <DEDUP_REMOVED lines=18> */
.L_x_15:
[----:B-1----:R-:W1:Y:S01]  /*0ee0*/  S2UR UR5, SR_CTAID.X ;  /* 0x00000000000579c3 */ /* 0x002e620000002500 */
[----:B------:R-:W-:-:S05]  /*0ef0*/  CS2R.32 R60, SR_CgaSize ;  /* 0x00000000003c7805 */ /* 0x000fca0000008a00 */
[----:B------:R-:W-:-:S05]  /*0f00*/  IMAD R60, R60, -0xa0, RZ ;  /* 0xffffff603c3c7824 */ /* 0x000fca00078e02ff */
[----:B------:R-:W-:-:S14]  /*0f10*/  R2UR UR9, R60 ;  /* 0x000000003c0972ca */ /* 0x000fdc00000e0000 */
[----:B------:R-:W2:Y:S01]  /*0f20*/  LDCU UR9, c[0x0][UR9+0x2b0] ;  /* 0x00005600090977ac */ /* 0x000ea20008000800 */
[----:B------:R-:W-:Y:S01]  /*0f30*/  NOP ;  /* 0x0000000000007918 */ /* 0x000fe20000000000 */
[----:B------:R-:W-:-:S05]  /*0f40*/  CS2R.32 R60, SR_CgaSize ;  /* 0x00000000003c7805 */ /* 0x000fca0000008a00 */
[----:B------:R-:W-:-:S05]  /*0f50*/  IMAD R60, R60, -0xa0, RZ ;  /* 0xffffff603c3c7824 */ /* 0x000fca00078e02ff */
[----:B------:R-:W-:-:S14]  /*0f60*/  R2UR UR7, R60 ;  /* 0x000000003c0772ca */ /* 0x000fdc00000e0000 */
[----:B------:R-:W3:Y:S01]  /*0f70*/  LDCU UR7, c[0x0][UR7+0x2b4] ;  /* 0x00005680070777ac */ /* 0x000ee20008000800 */
[----:B------:R-:W4:Y:S08]  /*0f80*/  S2UR UR4, SR_CTAID.Y ;  /* 0x00000000000479c3 */ /* 0x000f300000002600 */
[----:B------:R-:W3:Y:S01]  /*0f90*/  LDC R9, c[0x0][0xb24] ;  /* 0x0002c900ff097b82 */ /* 0x000ee20000000800 */
[----:B-1----:R-:W-:-:S02]  /*0fa0*/  I2FP.F32.U32 R4, UR5 ;  /* 0x0000000500047c45 */ /* 0x002fc40008201000 */
[----:B------:R-:W-:-:S05]  /*0fb0*/  CS2R.32 R5, SR_CgaSize ;  /* 0x0000000000057805 */ /* 0x000fca0000008a00 */
[----:B------:R-:W-:-:S06]  /*0fc0*/  IMAD R5, R5, -0xa0, RZ ;  /* 0xffffff6005057824 */ /* 0x000fcc00078e02ff */
[----:B------:R-:W1:Y:S01]  /*0fd0*/  LDC R5, c[0x0][R5+0x2a0] ;  /* 0x0000a80005057b82 */ /* 0x000e620000000800 */
[----:B------:R-:W-:Y:S01]  /*0fe0*/  MOV R21, UR5 ;  /* 0x0000000500157c02 */ /* 0x000fe20008000f00 */
[----:B--2---:R-:W-:Y:S01]  /*0ff0*/  FMUL R4, R4, UR9 ;  /* 0x0000000904047c20 */ /* 0x004fe20008400000 */
[----:B----4-:R-:W-:Y:S02]  /*1000*/  I2FP.F32.U32 R2, UR4 ;  /* 0x0000000400027c45 */ /* 0x010fe40008201000 */
[----:B------:R-:W-:-:S05]  /*1010*/  CS2R.32 R3, SR_CgaSize ;  /* 0x0000000000037805 */ /* 0x000fca0000008a00 */
[----:B------:R-:W-:-:S06]  /*1020*/  IMAD R3, R3, -0xa0, RZ ;  /* 0xffffff6003037824 */ /* 0x000fcc00078e02ff */
[----:B------:R-:W2:Y:S01]  /*1030*/  LDC R3, c[0x0][R3+0x2a4] ;  /* 0x0000a90003037b82 */ /* 0x000ea20000000800 */
[----:B------:R-:W4:Y:S01]  /*1040*/  F2I.U32.TRUNC.NTZ R60, R4 ;  /* 0x00000004003c7305 */ /* 0x000f22000020f000 */
[----:B------:R-:W-:Y:S01]  /*1050*/  MOV R20, UR4 ;  /* 0x0000000400147c02 */ /* 0x000fe20008000f00 */
[----:B---3--:R-:W-:-:S05]  /*1060*/  FMUL R2, R2, UR7 ;  /* 0x0000000702027c20 */ /* 0x008fca0008400000 */
[----:B------:R-:W-:Y:S01]  /*1070*/  BAR.SYNC.DEFER_BLOCKING 0x0 ;  /* 0x0000000000007b1d */ /* 0x000fe20000010000 */
[----:B------:R-:W-:-:S05]  /*1080*/  ISETP.GE.AND P0, PT, R9, 0x1, PT ;  /* 0x000000010900780c */ /* 0x000fca0003f06270 */
[----:B------:R-:W3:Y:S02]  /*1090*/  F2I.U32.TRUNC.NTZ R58, R2 ;  /* 0x00000002003a7305 */ /* 0x000ee4000020f000 */
[----:B------:R-:W2:Y:S01]  /*10a0*/  S2UR UR36, SR_CTAID.Z ;  /* 0x00000000002479c3 */ /* 0x000ea20000002700 */
[----:B----4-:R-:W-:-:S05]  /*10b0*/  IADD3 R60, PT, PT, -R60, RZ, RZ ;  /* 0x000000ff3c3c7210 */ /* 0x010fca0007ffe1ff */
[----:B-1----:R-:W-:Y:S01]  /*10c0*/  IMAD R60, R5, R60, UR5 ;  /* 0x00000005053c7e24 */ /* 0x002fe2000f8e023c */
[----:B---3--:R-:W-:-:S05]  /*10d0*/  IADD3 R58, PT, PT, -R58, RZ, RZ ;  /* 0x000000ff3a3a7210 */ /* 0x008fca0007ffe1ff */
[----:B--2---:R-:W-:Y:S01]  /*10e0*/  IMAD R58, R3, R58, UR4 ;  /* 0x00000004033a7e24 */ /* 0x004fe2000f8e023a */
[----:B------:R-:W-:Y:S06]  /*10f0*/  @!P0 BRA `(.L_x_16) ;  /* 0x0000000000b88947 */ /* 0x000fec0003800000 */
[----:B------:R-:W1:Y:S01]  /*1100*/  LDC.64 R4, c[0x0][0xb18] ;  /* 0x0002c600ff047b82 */ /* 0x000e620000000a00 */
[----:B------:R-:W-:-:S07]  /*1110*/  ISETP.NE.AND P0, PT, R9, 0x1, PT ;  /* 0x000000010900780c */ /* 0x000fce0003f05270 */
[----:B------:R-:W2:Y:S08]  /*1120*/  LDC R10, c[0x0][0xb0c] ;  /* 0x0002c300ff0a7b82 */ /* 0x000eb00000000800 */
[----:B------:R-:W3:Y:S08]  /*1130*/  LDC R11, c[0x0][0x370] ;  /* 0x0000dc00ff0b7b82 */ /* 0x000ef00000000800 */
[----:B------:R-:W4:Y:S01]  /*1140*/  LDC R12, c[0x0][0x374] ;  /* 0x0000dd00ff0c7b82 */ /* 0x000f220000000800 */
[----:B-1----:R-:W-:-:S07]  /*1150*/  ISETP.NE.AND P1, PT, R4, 0x1, PT ;  /* 0x000000010400780c */ /* 0x002fce0003f25270 */
[----:B------:R-:W3:Y:S01]  /*1160*/  LDC.64 R6, c[0x0][0xb10] ;  /* 0x0002c400ff067b82 */ /* 0x000ee20000000a00 */
[----:B--2---:R-:W-:-:S07]  /*1170*/  ISETP.NE.AND P2, PT, R10, 0x1, PT ;  /* 0x000000010a00780c */ /* 0x004fce0003f45270 */
[----:B------:R-:W1:Y:S08]  /*1180*/  LDC R8, c[0x0][0xb20] ;  /* 0x0002c800ff087b82 */ /* 0x000e700000000800 */
[----:B------:R-:W2:Y:S01]  /*1190*/  LDC.64 R2, c[0x0][0xb28] ;  /* 0x0002ca00ff027b82 */ /* 0x000ea20000000a00 */
[----:B----4-:R-:W-:-:S04]  /*11a0*/  IMAD.HI.U32 R13, R12, R5, RZ ;  /* 0x000000050c0d7227 */ /* 0x010fc800078e00ff */
[----:B------:R-:W-:-:S04]  /*11b0*/  IMAD.HI.U32 R5, R20, R5, RZ ;  /* 0x0000000514057227 */ /* 0x000fc800078e00ff */
[----:B---3--:R-:W-:-:S04]  /*11c0*/  IMAD.HI.U32 R14, R11, R6, RZ ;  /* 0x000000060b0e7227 */ /* 0x008fc800078e00ff */
[C---:B------:R-:W-:Y:S01]  /*11d0*/  IMAD.HI.U32 R16, R21.reuse, R6, RZ ;  /* 0x0000000615107227 */ /* 0x040fe200078e00ff */
[-C--:B------:R-:W-:Y:S02]  /*11e0*/  @P2 SHF.R.U32.HI R11, RZ, R7.reuse, R14 ;  /* 0x00000007ff0b2219 */ /* 0x080fe4000001160e */
[-C--:B-1----:R-:W-:Y:S02]  /*11f0*/  @P1 SHF.R.U32.HI R12, RZ, R8.reuse, R13 ;  /* 0x00000008ff0c1219 */ /* 0x082fe4000001160d */
[----:B------:R-:W-:Y:S02]  /*1200*/  SHF.R.U32.HI R5, RZ, R8, R5 ;  /* 0x00000008ff057219 */ /* 0x000fe40000011605 */
[----:B------:R-:W-:Y:S02]  /*1210*/  SHF.R.U32.HI R16, RZ, R7, R16 ;  /* 0x00000007ff107219 */ /* 0x000fe40000011610 */
[----:B------:R-:W-:Y:S01]  /*1220*/  SEL R5, R20, R5, !P1 ;  /* 0x0000000514057207 */ /* 0x000fe20004800000 */
[----:B--2---:R-:W-:Y:S01]  /*1230*/  IMAD.HI.U32 R14, R12, R2, RZ ;  /* 0x000000020c0e7227 */ /* 0x004fe200078e00ff */
[----:B------:R-:W-:-:S02]  /*1240*/  SEL R7, R21, R16, !P2 ;  /* 0x0000001015077207 */ /* 0x000fc40005000000 */
[----:B------:R-:W-:Y:S01]  /*1250*/  IADD3 R13, PT, PT, -R5, RZ, RZ ;  /* 0x000000ff050d7210 */ /* 0x000fe20007ffe1ff */
[----:B------:R-:W-:Y:S01]  /*1260*/  IMAD.HI.U32 R6, R11, R2, RZ ;  /* 0x000000020b067227 */ /* 0x000fe200078e00ff */
[----:B------:R-:W-:-:S03]  /*1270*/  @P0 SHF.R.U32.HI R12, RZ, R3, R14 ;  /* 0x00000003ff0c0219 */ /* 0x000fc6000001160e */
[----:B------:R-:W-:Y:S01]  /*1280*/  IMAD R13, R4, R13, R20 ;  /* 0x0000000d040d7224 */ /* 0x000fe200078e0214 */
[----:B------:R-:W-:Y:S01]  /*1290*/  @P0 SHF.R.U32.HI R11, RZ, R3, R6 ;  /* 0x00000003ff0b0219 */ /* 0x000fe20000011606 */
[----:B------:R-:W-:-:S04]  /*12a0*/  IMAD R12, R12, R9, RZ ;  /* 0x000000090c0c7224 */ /* 0x000fc800078e02ff */
[----:B------:R-:W-:Y:S01]  /*12b0*/  IMAD R6, R11, R9, RZ ;  /* 0x000000090b067224 */ /* 0x000fe200078e02ff */
[----:B------:R-:W-:-:S04]  /*12c0*/  ISETP.GE.AND P1, PT, R5, R12, PT ;  /* 0x0000000c0500720c */ /* 0x000fc80003f26270 */
[----:B------:R-:W-:Y:S01]  /*12d0*/  ISETP.GE.OR P1, PT, R7, R6, P1 ;  /* 0x000000060700720c */ /* 0x000fe20000f26670 */
[----:B------:R-:W-:-:S05]  /*12e0*/  IMAD.HI.U32 R6, R5, R2, RZ ;  /* 0x0000000205067227 */ /* 0x000fca00078e00ff */
[----:B------:R-:W-:-:S04]  /*12f0*/  SHF.R.U32.HI R6, RZ, R3, R6 ;  /* 0x00000003ff067219 */ /* 0x000fc80000011606 */
[----:B------:R-:W-:-:S03]  /*1300*/  SEL R6, R5, R6, !P0 ;  /* 0x0000000605067207 */ /* 0x000fc60004000000 */
[----:B------:R-:W-:Y:S01]  /*1310*/  @!P1 IMAD.HI.U32 R8, R7, R2, RZ ;  /* 0x0000000207089227 */ /* 0x000fe200078e00ff */
[----:B------:R-:W-:-:S04]  /*1320*/  IADD3 R2, PT, PT, -R6, RZ, RZ ;  /* 0x000000ff06027210 */ /* 0x000fc80007ffe1ff */
[----:B------:R-:W-:Y:S01]  /*1330*/  @!P1 SHF.R.U32.HI R8, RZ, R3, R8 ;  /* 0x00000003ff089219 */ /* 0x000fe20000011608 */
[----:B------:R-:W-:-:S03]  /*1340*/  IMAD R2, R9, R2, R5 ;  /* 0x0000000209027224 */ /* 0x000fc600078e0205 */
[----:B------:R-:W-:-:S05]  /*1350*/  @!P1 SEL R3, R7, R8, !P0 ;  /* 0x0000000807039207 */ /* 0x000fca0004000000 */
[--C-:B------:R-:W-:Y:S02]  /*1360*/  @!P1 IMAD.IADD R6, R6, 0x1, -R3.reuse ;  /* 0x0000000106069824 */ /* 0x100fe400078e0a03 */
[----:B------:R-:W-:Y:S01]  /*1370*/  @!P1 IMAD R3, R2, R11, R3 ;  /* 0x0000000b02039224 */ /* 0x000fe200078e0203 */
[----:B------:R-:W-:Y:S01]  /*1380*/  IADD3 R2, PT, PT, -R7, RZ, RZ ;  /* 0x000000ff07027210 */ /* 0x000fe20007ffe1ff */
[----:B------:R-:W-:Y:S02]  /*1390*/  @!P1 IMAD R5, R6, R9, R7 ;  /* 0x0000000906059224 */ /* 0x000fe400078e0207 */
[----:B------:R-:W-:Y:S02]  /*13a0*/  @!P1 IMAD.MOV.U32 R7, RZ, RZ, R3 ;  /* 0x000000ffff079224 */ /* 0x000fe400078e0003 */
[----:B------:R-:W-:Y:S02]  /*13b0*/  IMAD R2, R10, R2, R21 ;  /* 0x000000020a027224 */ /* 0x000fe400078e0215 */
[----:B------:R-:W-:-:S02]  /*13c0*/  IMAD R20, R5, R4, R13 ;  /* 0x0000000405147224 */ /* 0x000fc400078e020d */
[----:B------:R-:W-:Y:S02]  /*13d0*/  IMAD R21, R7, R10, R2 ;  /* 0x0000000a07157224 */ /* 0x000fe400078e0202 */
.L_x_16:
[----:B------:R-:W1:Y:S01]  /*13e0*/  LDCU UR4, c[0x0][0xb30] ;  /* 0x00016600ff0477ac */ /* 0x000e620008000800 */
[----:B------:R-:W2:Y:S08]  /*13f0*/  S2UR UR37, SR_CgaCtaId ;  /* 0x00000000002579c3 */ /* 0x000eb00000008800 */
[----:B------:R-:W3:Y:S01]  /*1400*/  LDC R26, c[0x0][0xb24] ;  /* 0x0002c900ff1a7b82 */ /* 0x000ee20000000800 */
[----:B-1----:R-:W-:-:S09]  /*1410*/  UISETP.NE.AND UP1, UPT, UR4, 0x1, UPT ;  /* 0x000000010400788c */ /* 0x002fd2000bf25270 */
[----:B--2---:R-:W-:Y:S05]  /*1420*/  BRA.U UP1, `(.L_x_17) ;  /* 0x0000000101407547 */ /* 0x004fea000b800000 */
[----:B------:R-:W1:Y:S08]  /*1430*/  LDC.64 R4, c[0x0][0xb10] ;  /* 0x0002c400ff047b82 */ /* 0x000e700000000a00 */
[----:B------:R-:W2:Y:S08]  /*1440*/  LDC.64 R2, c[0x0][0xb18] ;  /* 0x0002c600ff027b82 */ /* 0x000eb00000000a00 */
[----:B------:R-:W4:Y:S08]  /*1450*/  LDC R6, c[0x0][0xb20] ;  /* 0x0002c800ff067b82 */ /* 0x000f300000000800 */
[----:B------:R-:W3:Y:S01]  /*1460*/  LDC R8, c[0x0][0xb0c] ;  /* 0x0002c300ff087b82 */ /* 0x000ee20000000800 */
[----:B-1----:R-:W-:-:S05]  /*1470*/  IMAD.HI.U32 R4, R21, R4, RZ ;  /* 0x0000000415047227 */ /* 0x002fca00078e00ff */
[----:B------:R-:W-:Y:S01]  /*1480*/  SHF.R.U32.HI R4, RZ, R5, R4 ;  /* 0x00000005ff047219 */ /* 0x000fe20000011604 */
[----:B--2---:R-:W-:Y:S01]  /*1490*/  IMAD.HI.U32 R3, R20, R3, RZ ;  /* 0x0000000314037227 */ /* 0x004fe200078e00ff */
[----:B------:R-:W-:-:S04]  /*14a0*/  ISETP.NE.AND P0, PT, R2, 0x1, PT ;  /* 0x000000010200780c */ /* 0x000fc80003f05270 */
[----:B----4-:R-:W-:-:S04]  /*14b0*/  SHF.R.U32.HI R3, RZ, R6, R3 ;  /* 0x00000006ff037219 */ /* 0x010fc80000011603 */
[----:B------:R-:W-:Y:S02]  /*14c0*/  SEL R3, R20, R3, !P0 ;  /* 0x0000000314037207 */ /* 0x000fe40004000000 */
[----:B---3--:R-:W-:-:S04]  /*14d0*/  ISETP.NE.AND P1, PT, R8, 0x1, PT ;  /* 0x000000010800780c */ /* 0x008fc80003f25270 */
[----:B------:R-:W-:-:S05]  /*14e0*/  SEL R4, R21, R4, !P1 ;  /* 0x0000000415047207 */ /* 0x000fca0004800000 */
[----:B------:R-:W-:Y:S02]  /*14f0*/  IMAD.IADD R5, R3, 0x1, -R4 ;  /* 0x0000000103057824 */ /* 0x000fe400078e0a04 */
[----:B------:R-:W-:Y:S02]  /*1500*/  IMAD.IADD R3, R4, 0x1, -R3 ;  /* 0x0000000104037824 */ /* 0x000fe400078e0a03 */
[----:B------:R-:W-:Y:S02]  /*1510*/  IMAD R21, R5, R8, R21 ;  /* 0x0000000805157224 */ /* 0x000fe400078e0215 */
[----:B------:R-:W-:-:S07]  /*1520*/  IMAD R20, R3, R2, R20 ;  /* 0x0000000203147224 */ /* 0x000fce00078e0214 */
.L_x_17:
[----:B------:R-:W-:Y:S01]  /*1530*/  BAR.SYNC.DEFER_BLOCKING 0x0 ;  /* 0x0000000000007b1d */ /* 0x000fe20000010000 */
[----:B------:R-:W-:Y:S01]  /*1540*/  UISETP.NE.AND UP1, UPT, UR8, 0x2, UPT ;  /* 0x000000020800788c */ /* 0x000fe2000bf25270 */
[----:B------:R-:W-:Y:S02]  /*1550*/  ISETP.NE.OR P5, PT, R0, 0x2, !P5 ;  /* 0x000000020000780c */ /* 0x000fe40006fa5670 */
[----:B------:R-:W-:-:S06]  /*1560*/  LOP3.LUT R2, R72, 0x1f, RZ, 0xc0, !PT ;  /* 0x0000001f48027812 */ /* 0x000fcc00078ec0ff */
[----:B------:R-:W-:Y:S05]  /*1570*/  BRA.U UP1, `(.L_x_18) ;  /* 0x0000001901647547 */ /* 0x000fea000b800000 */
[----:B------:R-:W1:Y:S01]  /*1580*/  LDCU UR13, c[0x0][0x38c] ;  /* 0x00007180ff0d77ac */ /* 0x000e620008000800 */
[----:B------:R-:W2:Y:S01]  /*1590*/  LDC R9, c[0x0][0x370] ;  /* 0x0000dc00ff097b82 */ /* 0x000ea20000000800 */
[----:B------:R-:W-:Y:S01]  /*15a0*/  PLOP3.LUT P1, PT, PT, PT, UP2, 0x80, 0x8 ;  /* 0x000000000008781c */ /* 0x000fe20003f2f028 */
[----:B------:R-:W-:Y:S01]  /*15b0*/  HFMA2 R12, -RZ, RZ, 0, 0 ;  /* 0x00000000ff0c7431 */ /* 0x000fe200000001ff */
[----:B------:R-:W-:Y:S01]  /*15c0*/  ISETP.EQ.OR P4, PT, R2, RZ, P5 ;  /* 0x000000ff0200720c */ /* 0x000fe20002f82670 */
[----:B------:R-:W-:Y:S01]  /*15d0*/  IMAD.MOV.U32 R15, RZ, RZ, 0x1 ;  /* 0x00000001ff0f7424 */ /* 0x000fe200078e00ff */
[----:B------:R-:W-:Y:S01]  /*15e0*/  PLOP3.LUT P1, PT, P1, PT, PT, 0x8, 0x80 ;  /* 0x000000000080781c */ /* 0x000fe20000f2e170 */
[----:B------:R-:W-:Y:S01]  /*15f0*/  IMAD.MOV.U32 R14, RZ, RZ, RZ ;  /* 0x000000ffff0e7224 */ /* 0x000fe200078e00ff */
[----:B------:R-:W-:Y:S01]  /*1600*/  MOV R8, 0x1 ;  /* 0x0000000100087802 */ /* 0x000fe20000000f00 */
[----:B------:R-:W4:Y:S01]  /*1610*/  LDC R0, c[0x0][0x374] ;  /* 0x0000dd00ff007b82 */ /* 0x000f220000000800 */
[----:B------:R-:W-:Y:S01]  /*1620*/  IMAD.MOV.U32 R10, RZ, RZ, RZ ;  /* 0x000000ffff0a7224 */ /* 0x000fe200078e00ff */
[----:B------:R-:W2:Y:S01]  /*1630*/  LDCU.64 UR22, c[0x0][0x348] ;  /* 0x00006900ff1677ac */ /* 0x000ea20008000a00 */
[----:B------:R-:W-:Y:S01]  /*1640*/  UMOV UR6, URZ ;  /* 0x000000ff00067c82 */ /* 0x000fe20008000000 */
[----:B-1----:R-:W-:-:S04]  /*1650*/  UIADD3 UR5, UPT, UPT, UR13, 0x1f, URZ ;  /* 0x0000001f0d057890 */ /* 0x002fc8000fffe0ff */
[----:B------:R-:W-:-:S04]  /*1660*/  USHF.R.S32.HI UR4, URZ, 0x1f, UR5 ;  /* 0x0000001fff047899 */ /* 0x000fc80008011405 */
[----:B------:R-:W-:-:S04]  /*1670*/  ULEA.HI UR4, UR4, UR5, URZ, 0x5 ;  /* 0x0000000504047291 */ /* 0x000fc8000f8f28ff */
[----:B------:R-:W-:Y:S02]  /*1680*/  USHF.R.S32.HI UR15, URZ, 0x5, UR4 ;  /* 0x00000005ff0f7899 */ /* 0x000fe40008011404 */
[----:B------:R-:W-:Y:S02]  /*1690*/  UIADD3 UR4, UPT, UPT, UR13, -0x1, URZ ;  /* 0xffffffff0d047890 */ /* 0x000fe4000fffe0ff */
[----:B------:R-:W-:Y:S02]  /*16a0*/  UISETP.LT.U32.AND UP0, UPT, UR15, 0x11, UPT ;  /* 0x000000110f00788c */ /* 0x000fe4000bf01070 */
[----:B------:R-:W-:Y:S02]  /*16b0*/  UISETP.GE.U32.AND UP1, UPT, UR4, -0x3f, UPT ;  /* 0xffffffc10400788c */ /* 0x000fe4000bf26070 */
[----:B------:R-:W-:Y:S02]  /*16c0*/  USEL UR14, UR15, 0x11, UP0 ;  /* 0x000000110f0e7887 */ /* 0x000fe40008000000 */
[----:B------:R-:W-:-:S02]  /*16d0*/  UIADD3 UR13, UPT, UPT, UR13, 0x3e, URZ ;  /* 0x0000003e0d0d7890 */ /* 0x000fc4000fffe0ff */
[----:B------:R-:W-:Y:S02]  /*16e0*/  UIADD3 UR5, UPT, UPT, UR14, -0x1, URZ ;  /* 0xffffffff0e057890 */ /* 0x000fe4000fffe0ff */
[----:B------:R-:W-:-:S03]  /*16f0*/  UIADD3 UR7, UPT, UPT, UR15, -UR14, URZ ;  /* 0x8000000e0f077290 */ /* 0x000fc6000fffe0ff */
[----:B------:R-:W-:-:S04]  /*1700*/  @UP1 UIADD3 UR5, UPT, UPT, UR14, URZ, URZ ;  /* 0x000000ff0e051290 */ /* 0x000fc8000fffe0ff */
[----:B--2---:R-:W-:-:S12]  /*1710*/  UIADD3 UR5, UPT, UPT, UR5, 0x1, URZ ;  /* 0x0000000105057890 */ /* 0x004fd8000fffe0ff */
.L_x_36:
[----:B------:R-:W-:Y:S01]  /*1720*/  UISETP.NE.AND UP0, UPT, UR37, URZ, UPT ;  /* 0x000000ff2500728c */ /* 0x000fe2000bf05270 */
[----:B------:R-:W1:Y:S08]  /*1730*/  S2UR UR37, SR_CgaCtaId ;  /* 0x00000000002579c3 */ /* 0x000e700000008800 */
[----:B------:R-:W-:Y:S05]  /*1740*/  BRA.U UP0, `(.L_x_19) ;  /* 0x0000000100347547 */ /* 0x000fea000b800000 */
[----:B------:R-:W2:Y:S01]  /*1750*/  S2R R2, SR_CgaCtaId ;  /* 0x0000000000027919 */ /* 0x000ea20000008800 */
[----:B------:R-:W-:-:S04]  /*1760*/  MOV R3, 0x400 ;  /* 0x0000040000037802 */ /* 0x000fc80000000f00 */
[----:B--2---:R-:W-:Y:S02]  /*1770*/  LEA R3, R2, R3, 0x18 ;  /* 0x0000000302037211 */ /* 0x004fe400078ec0ff */
[----:B------:R-:W-:-:S03]  /*1780*/  SHF.L.U32 R2, R8, 0x1f, RZ ;  /* 0x0000001f08027819 */ /* 0x000fc600000006ff */
[----:B------:R-:W-:-:S04]  /*1790*/  IMAD R3, R10, 0x8, R3 ;  /* 0x000000080a037824 */ /* 0x000fc800078e0203 */
[----:B------:R-:W2:Y:S02]  /*17a0*/  SYNCS.PHASECHK.TRANS64.TRYWAIT P0, [R3+URZ+0x1d0], R2 ;  /* 0x0001d002030075a7 */ /* 0x000ea400080011ff */
[----:B--2---:R-:W-:Y:S05]  /*17b0*/  @!P0 BRA `(.L_x_20) ;  /* 0x0000006c00e88947 */ /* 0x004fea0003800000 */
.L_x_145:
[----:B------:R-:W-:Y:S01]  /*17c0*/  VIADD R10, R10, 0x1 ;  /* 0x000000010a0a7836 */ /* 0x000fe20000000000 */
[----:B------:R2:W-:Y:S04]  /*17d0*/  SYNCS.ARRIVE.TRANS64.A1T0 RZ, [R3+URZ+0x1c0], RZ ;  /* 0x0001c0ff03ff79a7 */ /* 0x0005e800081000ff */
[----:B------:R-:W-:-:S04]  /*17e0*/  ISETP.NE.AND P0, PT, R10, 0x2, PT ;  /* 0x000000020a00780c */ /* 0x000fc80003f05270 */
[----:B------:R-:W-:Y:S02]  /*17f0*/  SEL R10, R10, RZ, P0 ;  /* 0x000000ff0a0a7207 */ /* 0x000fe40000000000 */
[----:B--2---:R-:W-:-:S04]  /*1800*/  SEL R3, RZ, 0x1, P0 ;  /* 0x00000001ff037807 */ /* 0x004fc80000000000 */
[----:B------:R-:W-:-:S07]  /*1810*/  LOP3.LUT R8, R8, R3, RZ, 0x3c, !PT ;  /* 0x0000000308087212 */ /* 0x000fce00078e3cff */
.L_x_19:
[----:B------:R-:W-:Y:S01]  /*1820*/  UMOV UR4, 0x400 ;  /* 0x0000040000047882 */ /* 0x000fe20000000000 */
[----:B------:R-:W-:Y:S01]  /*1830*/  SHF.L.U32 R2, R15, 0x1f, RZ ;  /* 0x0000001f0f027819 */ /* 0x000fe200000006ff */
[----:B-1----:R-:W-:Y:S01]  /*1840*/  ULEA UR4, UR37, UR4, 0x18 ;  /* 0x0000000425047291 */ /* 0x002fe2000f8ec0ff */
[----:B------:R-:W-:Y:S01]  /*1850*/  R2UR UR35, R21 ;  /* 0x00000000152372ca */ /* 0x000fe200000e0000 */
[----:B------:R-:W-:Y:S01]  /*1860*/  UISETP.GE.U32.AND UP0, UPT, UR13, 0x3f, UPT ;  /* 0x0000003f0d00788c */ /* 0x000fe2000bf06070 */
[----:B------:R-:W-:Y:S01]  /*1870*/  R2UR UR18, R20 ;  /* 0x00000000141272ca */ /* 0x000fe200000e0000 */
[----:B------:R-:W-:Y:S01]  /*1880*/  ULEA UR8, UR6, UR4, 0x3 ;  /* 0x0000000406087291 */ /* 0x000fe2000f8e18ff */
[----:B------:R-:W-:-:S08]  /*1890*/  UMOV UR21, URZ ;  /* 0x000000ff00157c82 */ /* 0x000fd00008000000 */
[----:B------:R1:W2:Y:S01]  /*18a0*/  SYNCS.PHASECHK.TRANS64.TRYWAIT P0, [UR8+0x88], R2 ;  /* 0x00008802ff0075a7 */ /* 0x0002a20008001108 */
[----:B------:R-:W-:Y:S02]  /*18b0*/  USHF.L.U32 UR35, UR35, 0x6, URZ ;  /* 0x0000000623237899 */ /* 0x000fe400080006ff */
[----:B------:R-:W-:Y:S01]  /*18c0*/  USHF.L.U32 UR18, UR18, 0x7, URZ ;  /* 0x0000000712127899 */ /* 0x000fe200080006ff */
[----:B------:R-:W-:Y:S11]  /*18d0*/  BRA.U !UP0, `(.L_x_21) ;  /* 0x0000000108c07547 */ /* 0x000ff6000b800000 */
[----:B------:R-:W-:Y:S01]  /*18e0*/  UIADD3 UR10, UPT, UPT, UR18, 0x40, URZ ;  /* 0x00000040120a7890 */ /* 0x000fe2000fffe0ff */
[----:B------:R-:W-:Y:S01]  /*18f0*/  UMOV UR24, URZ ;  /* 0x000000ff00187c82 */ /* 0x000fe20008000000 */
[----:B------:R-:W-:-:S10]  /*1900*/  UMOV UR25, UR6 ;  /* 0x0000000600197c82 */ /* 0x000fd40008000000 */
.L_x_26:
[----:B-1----:R-:W-:Y:S01]  /*1910*/  ULEA UR33, UR25, UR4, 0x3 ;  /* 0x0000000419217291 */ /* 0x002fe2000f8e18ff */
[----:B--2---:R-:W-:Y:S01]  /*1920*/  @!P5 MOV R3, 0x3000 ;  /* 0x000030000003d802 */ /* 0x004fe20000000f00 */
[----:B--2---:R-:W-:Y:S10]  /*1930*/  @P0 BRA `(.L_x_22) ;  /* 0x00000000000c0947 */ /* 0x004ff40003800000 */
[----:B------:R-:W-:-:S04]  /*1940*/  SHF.L.U32 R5, R15, 0x1f, RZ ;  /* 0x0000001f0f057819 */ /* 0x000fc800000006ff */
[----:B------:R-:W2:Y:S02]  /*1950*/  SYNCS.PHASECHK.TRANS64.TRYWAIT P0, [UR33+0x88], R5 ;  /* 0x00008805ff0075a7 */ /* 0x000ea40008001121 */
[----:B--2---:R-:W-:Y:S05]  /*1960*/  @!P0 BRA `(.L_x_23) ;  /* 0x0000006c00908947 */ /* 0x004fea0003800000 */
.L_x_22:
[----:B------:R2:W-:Y:S01]  /*1970*/  @!P5 SYNCS.ARRIVE.TRANS64 RZ, [UR33], R3 ;  /* 0x00000003ffffd9a7 */ /* 0x0005e20008000021 */
[----:B------:R-:W-:Y:S04]  /*1980*/  BSSY.RECONVERGENT B0, `(.L_x_24) ;  /* 0x0000003000007945 */ /* 0x000fe80003800200 */
[----:B------:R-:W-:Y:S05]  /*1990*/  @P4 BRA `(.L_x_25) ;  /* 0x0000000000044947 */ /* 0x000fea0003800000 */
[----:B------:R-:W-:Y:S05]  /*19a0*/  BPT.TRAP 0x1 ;  /* 0x000000040000795c */ /* 0x000fea0000300000 */
.L_x_25:
[----:B------:R-:W-:Y:S05]  /*19b0*/  BSYNC.RECONVERGENT B0 ;  /* 0x0000000000007941 */ /* 0x000fea0003800200 */
.L_x_24:
[----:B------:R-:W-:Y:S02]  /*19c0*/  UIADD3 UR6, UPT, UPT, UR25, 0x1, URZ ;  /* 0x0000000119067890 */ /* 0x000fe4000fffe0ff */
[----:B------:R-:W-:Y:S02]  /*19d0*/  ULEA UR32, UR25, UR4, 0xc ;  /* 0x0000000419207291 */ /* 0x000fe4000f8e60ff */
[----:B------:R-:W-:Y:S02]  /*19e0*/  UISETP.NE.AND UP0, UPT, UR6, 0x11, UPT ;  /* 0x000000110600788c */ /* 0x000fe4000bf05270 */
[----:B------:R-:W-:Y:S02]  /*19f0*/  UIADD3 UR30, UP1, UPT, UR22, 0x80, URZ ;  /* 0x00000080161e7890 */ /* 0x000fe4000ff3e0ff */
[----:B------:R-:W-:Y:S02]  /*1a00*/  USEL UR9, URZ, 0x1, UP0 ;  /* 0x00000001ff097887 */ /* 0x000fe40008000000 */
[----:B------:R-:W-:-:S02]  /*1a10*/  USEL UR6, UR6, URZ, UP0 ;  /* 0x000000ff06067287 */ /* 0x000fc40008000000 */
[----:B------:R-:W-:Y:S02]  /*1a20*/  UIADD3 UR28, UP0, UPT, UR22, 0x180, URZ ;  /* 0x00000180161c7890 */ /* 0x000fe4000ff1e0ff */
[----:B------:R-:W-:Y:S01]  /*1a30*/  ULEA UR8, UR6, UR4, 0x3 ;  /* 0x0000000406087291 */ /* 0x000fe2000f8e18ff */
[----:B------:R-:W-:Y:S01]  /*1a40*/  LOP3.LUT R15, R15, UR9, RZ, 0x3c, !PT ;  /* 0x000000090f0f7c12 */ /* 0x000fe2000f8e3cff */
[----:B------:R-:W-:Y:S02]  /*1a50*/  USHF.L.U32 UR34, UR24, 0x5, URZ ;  /* 0x0000000518227899 */ /* 0x000fe400080006ff */
[----:B------:R-:W-:Y:S01]  /*1a60*/  UIADD3.X UR31, UPT, UPT, URZ, UR23, URZ, UP1, !UPT ;  /* 0x00000017ff1f7290 */ /* 0x000fe20008ffe4ff */
[----:B-1----:R-:W-:Y:S01]  /*1a70*/  SHF.L.U32 R2, R15, 0x1f, RZ ;  /* 0x0000001f0f027819 */ /* 0x002fe200000006ff */
[----:B------:R-:W-:Y:S02]  /*1a80*/  UIADD3 UR32, UPT, UPT, UR32, 0x4600, URZ ;  /* 0x0000460020207890 */ /* 0x000fe4000fffe0ff */
[----:B------:R-:W-:Y:S01]  /*1a90*/  UIADD3.X UR29, UPT, UPT, URZ, UR23, URZ, UP0, !UPT ;  /* 0x00000017ff1d7290 */ /* 0x000fe200087fe4ff */
[----:B------:R1:W1:Y:S01]  /*1aa0*/  SYNCS.PHASECHK.TRANS64.TRYWAIT P0, [UR8+0x88], R2 ;  /* 0x00008802ff0075a7 */ /* 0x0002620008001108 */
[----:B------:R-:W-:Y:S01]  /*1ab0*/  ULEA UR8, UR25, UR4, 0xd ;  /* 0x0000000419087291 */ /* 0x000fe2000f8e68ff */
[----:B------:R-:W-:Y:S01]  /*1ac0*/  UMOV UR26, 0x0 ;  /* 0x00000000001a7882 */ /* 0x000fe20000000000 */
[----:B------:R-:W-:-:S02]  /*1ad0*/  UMOV UR27, 0x10000000 ;  /* 0x10000000001b7882 */ /* 0x000fc40000000000 */
[----:B------:R-:W-:Y:S01]  /*1ae0*/  UIADD3 UR16, UPT, UPT, UR8, 0x15600, URZ ;  /* 0x0001560008107890 */ /* 0x000fe2000fffe0ff */
[----:B------:R1:W-:Y:S01]  /*1af0*/  UTMALDG.3D [UR32], [UR30], desc[UR26] ;  /* 0x00001a201e0075b4 */ /* 0x0003e20008011000 */
[----:B------:R-:W-:Y:S01]  /*1b00*/  UIADD3 UR8, UPT, UPT, UR8, 0x16600, URZ ;  /* 0x0001660008087890 */ /* 0x000fe2000fffe0ff */
[----:B------:R-:W-:Y:S01]  /*1b10*/  UMOV UR17, UR33 ;  /* 0x0000002100117c82 */ /* 0x000fe20008000000 */
[----:B------:R-:W-:Y:S01]  /*1b20*/  UMOV UR20, UR36 ;  /* 0x0000002400147c82 */ /* 0x000fe20008000000 */
[----:B------:R-:W-:Y:S01]  /*1b30*/  UMOV UR19, UR34 ;  /* 0x0000002200137c82 */ /* 0x000fe20008000000 */
[----:B------:R-:W-:Y:S01]  /*1b40*/  UMOV UR12, UR36 ;  /* 0x00000024000c7c82 */ /* 0x000fe20008000000 */
[----:B------:R-:W-:Y:S01]  /*1b50*/  UMOV UR9, UR33 ;  /* 0x0000002100097c82 */ /* 0x000fe20008000000 */
[----:B------:R-:W-:Y:S01]  /*1b60*/  UMOV UR11, UR34 ;  /* 0x00000022000b7c82 */ /* 0x000fe20008000000 */
[----:B------:R1:W-:Y:S01]  /*1b70*/  UTMALDG.3D [UR16], [UR28], desc[UR26] ;  /* 0x00001a101c0075b4 */ /* 0x0003e20008011000 */
[----:B------:R-:W-:Y:S01]  /*1b80*/  UIADD3 UR24, UPT, UPT, UR24, 0x1, URZ ;  /* 0x0000000118187890 */ /* 0x000fe2000fffe0ff */
[----:B------:R-:W-:Y:S01]  /*1b90*/  UMOV UR21, UR5 ;  /* 0x0000000500157c82 */ /* 0x000fe20008000000 */
[----:B------:R-:W-:-:S02]  /*1ba0*/  UMOV UR25, UR6 ;  /* 0x0000000600197c82 */ /* 0x000fc40008000000 */
[----:B------:R-:W-:Y:S01]  /*1bb0*/  UISETP.NE.AND UP0, UPT, UR24, UR5, UPT ;  /* 0x000000051800728c */ /* 0x000fe2000bf05270 */
[----:B------:R1:W-:Y:S08]  /*1bc0*/  UTMALDG.3D [UR8], [UR28], desc[UR26] ;  /* 0x00001a081c0075b4 */ /* 0x0003f00008011000 */
[----:B------:R-:W-:Y:S05]  /*1bd0*/  BRA.U UP0, `(.L_x_26) ;  /* 0xfffffffd004c7547 */ /* 0x000fea000b83ffff */
.L_x_21:
[----:B-1----:R-:W-:Y:S01]  /*1be0*/  ULEA UR8, UR6, UR4, 0x3 ;  /* 0x0000000406087291 */ /* 0x002fe2000f8e18ff */
[----:B------:R-:W-:Y:S01]  /*1bf0*/  SHF.L.U32 R2, R15, 0x1f, RZ ;  /* 0x0000001f0f027819 */ /* 0x000fe200000006ff */
[----:B------:R-:W-:Y:S01]  /*1c00*/  @!P1 SYNCS.ARRIVE.TRANS64.A1T0 RZ, [UR4+0x158], RZ ;  /* 0x000158ffffff99a7 */ /* 0x000fe20008100004 */
[----:B------:R-:W-:-:S06]  /*1c10*/  UISETP.GT.AND UP0, UPT, UR15, UR14, UPT ;  /* 0x0000000e0f00728c */ /* 0x000fcc000bf04270 */
[----:B--2---:R1:W2:Y:S03]  /*1c20*/  SYNCS.PHASECHK.TRANS64.TRYWAIT P0, [UR8+0x88], R2 ;  /* 0x00008802ff0075a7 */ /* 0x0042a60008001108 */
[----:B------:R-:W-:Y:S05]  /*1c30*/  BRA.U !UP0, `(.L_x_27) ;  /* 0x0000000108c47547 */ /* 0x000fea000b800000 */
[----:B------:R-:W-:Y:S02]  /*1c40*/  UIADD3 UR29, UPT, UPT, UR7, UR21, URZ ;  /* 0x00000015071d7290 */ /* 0x000fe4000fffe0ff */
[----:B------:R-:W-:Y:S01]  /*1c50*/  UIADD3 UR10, UPT, UPT, UR18, 0x40, URZ ;  /* 0x00000040120a7890 */ /* 0x000fe2000fffe0ff */
[----:B------:R-:W-:-:S11]  /*1c60*/  UMOV UR34, UR6 ;  /* 0x0000000600227c82 */ /* 0x000fd60008000000 */
.L_x_32:
[----:B-1----:R-:W-:Y:S01]  /*1c70*/  ULEA UR25, UR34, UR4, 0x3 ;  /* 0x0000000422197291 */ /* 0x002fe2000f8e18ff */
[----:B--2---:R-:W-:Y:S01]  /*1c80*/  @!P5 MOV R3, 0x3000 ;  /* 0x000030000003d802 */ /* 0x004fe20000000f00 */
[----:B--2---:R-:W-:Y:S10]  /*1c90*/  @P0 BRA `(.L_x_28) ;  /* 0x00000000000c0947 */ /* 0x004ff40003800000 */
[----:B------:R-:W-:-:S04]  /*1ca0*/  SHF.L.U32 R5, R15, 0x1f, RZ ;  /* 0x0000001f0f057819 */ /* 0x000fc800000006ff */
[----:B------:R-:W2:Y:S02]  /*1cb0*/  SYNCS.PHASECHK.TRANS64.TRYWAIT P0, [UR25+0x88], R5 ;  /* 0x00008805ff0075a7 */ /* 0x000ea40008001119 */
[----:B--2---:R-:W-:Y:S05]  /*1cc0*/  @!P0 BRA `(.L_x_29) ;  /* 0x0000006800d08947 */ /* 0x004fea0003800000 */
.L_x_28:
[----:B------:R2:W-:Y:S01]  /*1cd0*/  @!P5 SYNCS.ARRIVE.TRANS64 RZ, [UR25], R3 ;  /* 0x00000003ffffd9a7 */ /* 0x0005e20008000019 */
[----:B------:R-:W-:Y:S04]  /*1ce0*/  BSSY.RECONVERGENT B0, `(.L_x_30) ;  /* 0x0000003000007945 */ /* 0x000fe80003800200 */
[----:B------:R-:W-:Y:S05]  /*1cf0*/  @P4 BRA `(.L_x_31) ;  /* 0x0000000000044947 */ /* 0x000fea0003800000 */
[----:B------:R-:W-:Y:S05]  /*1d00*/  BPT.TRAP 0x1 ;  /* 0x000000040000795c */ /* 0x000fea0000300000 */
.L_x_31:
[----:B------:R-:W-:Y:S05]  /*1d10*/  BSYNC.RECONVERGENT B0 ;  /* 0x0000000000007941 */ /* 0x000fea0003800200 */
.L_x_30:
        /* <DEDUP_REMOVED lines=10> */
[----:B------:R-:W-:Y:S01]  /*1dc0*/  UIADD3 UR24, UPT, UPT, UR24, 0x4600, URZ ;  /* 0x0000460018187890 */ /* 0x000fe2000fffe0ff */
[----:B-1----:R-:W-:Y:S01]  /*1dd0*/  SHF.L.U32 R2, R15, 0x1f, RZ ;  /* 0x0000001f0f027819 */ /* 0x002fe200000006ff */
[----:B------:R-:W-:Y:S02]  /*1de0*/  UIADD3.X UR39, UPT, UPT, URZ, UR23, URZ, UP1, !UPT ;  /* 0x00000017ff277290 */ /* 0x000fe40008ffe4ff */
[----:B------:R-:W-:Y:S01]  /*1df0*/  UIADD3.X UR33, UPT, UPT, URZ, UR23, URZ, UP0, !UPT ;  /* 0x00000017ff217290 */ /* 0x000fe200087fe4ff */
[----:B------:R1:W1:Y:S01]  /*1e00*/  SYNCS.PHASECHK.TRANS64.TRYWAIT P0, [UR8+0x88], R2 ;  /* 0x00008802ff0075a7 */ /* 0x0002620008001108 */
[----:B------:R-:W-:Y:S01]  /*1e10*/  ULEA UR8, UR34, UR4, 0xd ;  /* 0x0000000422087291 */ /* 0x000fe2000f8e68ff */
[----:B------:R-:W-:Y:S01]  /*1e20*/  UMOV UR30, 0x0 ;  /* 0x00000000001e7882 */ /* 0x000fe20000000000 */
[----:B------:R-:W-:-:S02]  /*1e30*/  UMOV UR31, 0x10000000 ;  /* 0x10000000001f7882 */ /* 0x000fc40000000000 */
[----:B------:R-:W-:Y:S02]  /*1e40*/  UIADD3 UR16, UPT, UPT, UR8, 0x15600, URZ ;  /* 0x0001560008107890 */ /* 0x000fe4000fffe0ff */
[----:B------:R-:W-:Y:S01]  /*1e50*/  UIADD3 UR8, UPT, UPT, UR8, 0x16600, URZ ;  /* 0x0001660008087890 */ /* 0x000fe2000fffe0ff */
[----:B------:R-:W-:Y:S01]  /*1e60*/  UMOV UR27, UR35 ;  /* 0x00000023001b7c82 */ /* 0x000fe20008000000 */
[----:B------:R-:W-:Y:S01]  /*1e70*/  UMOV UR28, UR36 ;  /* 0x00000024001c7c82 */ /* 0x000fe20008000000 */
[----:B------:R-:W-:Y:S01]  /*1e80*/  UMOV UR17, UR25 ;  /* 0x0000001900117c82 */ /* 0x000fe20008000000 */
[----:B------:R-:W-:Y:S01]  /*1e90*/  UMOV UR20, UR36 ;  /* 0x0000002400147c82 */ /* 0x000fe20008000000 */
[----:B------:R-:W-:Y:S01]  /*1ea0*/  UMOV UR19, UR26 ;  /* 0x0000001a00137c82 */ /* 0x000fe20008000000 */
[----:B------:R-:W-:Y:S01]  /*1eb0*/  UMOV UR12, UR36 ;  /* 0x00000024000c7c82 */ /* 0x000fe20008000000 */
[----:B------:R-:W-:Y:S01]  /*1ec0*/  UMOV UR9, UR25 ;  /* 0x0000001900097c82 */ /* 0x000fe20008000000 */
[----:B------:R1:W-:Y:S01]  /*1ed0*/  UTMALDG.3D [UR24], [UR38], desc[UR30] ;  /* 0x00001e18260075b4 */ /* 0x0003e20008011000 */
[----:B------:R-:W-:Y:S01]  /*1ee0*/  UMOV UR11, UR26 ;  /* 0x0000001a000b7c82 */ /* 0x000fe20008000000 */
[----:B------:R-:W-:Y:S01]  /*1ef0*/  UIADD3 UR21, UPT, UPT, UR21, 0x1, URZ ;  /* 0x0000000115157890 */ /* 0x000fe2000fffe0ff */
[----:B------:R-:W-:-:S03]  /*1f00*/  UMOV UR34, UR6 ;  /* 0x0000000600227c82 */ /* 0x000fc60008000000 */
[----:B------:R-:W-:Y:S01]  /*1f10*/  UISETP.NE.AND UP0, UPT, UR21, UR29, UPT ;  /* 0x0000001d1500728c */ /* 0x000fe2000bf05270 */
[----:B------:R1:W-:Y:S01]  /*1f20*/  UTMALDG.3D [UR16], [UR32], desc[UR30] ;  /* 0x00001e10200075b4 */ /* 0x0003e20008011000 */
[----:B------:R1:W-:Y:S07]  /*1f30*/  UTMALDG.3D [UR8], [UR32], desc[UR30] ;  /* 0x00001e08200075b4 */ /* 0x0003ee0008011000 */
[----:B------:R-:W-:Y:S05]  /*1f40*/  BRA.U UP0, `(.L_x_32) ;  /* 0xfffffffd00487547 */ /* 0x000fea000b83ffff */
.L_x_27:
[----:B-1----:R-:W-:Y:S01]  /*1f50*/  LEA R2, R14, UR4, 0x3 ;  /* 0x000000040e027c11 */ /* 0x002fe2000f8e18ff */
[----:B------:R-:W-:Y:S01]  /*1f60*/  NOP ;  /* 0x0000000000007918 */ /* 0x000fe20000000000 */
[----:B--2---:R-:W-:Y:S02]  /*1f70*/  SHF.L.U32 R3, R12, 0x1f, RZ ;  /* 0x0000001f0c037819 */ /* 0x004fe400000006ff */
[----:B------:R-:W-:Y:S02]  /*1f80*/  LEA R4, R14, UR4, 0x4 ;  /* 0x000000040e047c11 */ /* 0x000fe4000f8e20ff */
[----:B------:R-:W1:Y:S02]  /*1f90*/  SYNCS.PHASECHK.TRANS64.TRYWAIT P0, [R2+URZ+0x160], R3 ;  /* 0x00016003020075a7 */ /* 0x000e6400080011ff */
[----:B-1----:R-:W-:Y:S05]  /*1fa0*/  @!P0 BRA `(.L_x_33) ;  /* 0x0000006800308947 */ /* 0x002fea0003800000 */
.L_x_148:
[----:B------:R-:W2:Y:S01]  /*1fb0*/  LDS.128 R4, [R4+0x1f0] ;  /* 0x0001f00004047984 */ /* 0x000ea20000000c00 */
[----:B---3--:R-:W-:Y:S01]  /*1fc0*/  ISETP.GE.AND P0, PT, R26, 0x1, PT ;  /* 0x000000011a00780c */ /* 0x008fe20003f06270 */
[----:B-1----:R-:W-:Y:S01]  /*1fd0*/  VIADD R2, R2, 0x170 ;  /* 0x0000017002027836 */ /* 0x002fe20000000000 */
[----:B------:R-:W-:Y:S01]  /*1fe0*/  @!PT LDS RZ, [RZ] ;  /* 0x00000000fffff984 */ /* 0x000fe20000000800 */
[----:B------:R-:W-:Y:S01]  /*1ff0*/  @!PT LDS RZ, [RZ] ;  /* 0x00000000fffff984 */ /* 0x000fe20000000800 */
[----:B------:R-:W-:Y:S01]  /*2000*/  @!PT LDS RZ, [RZ] ;  /* 0x00000000fffff984 */ /* 0x000fe20000000800 */
[----:B------:R-:W-:Y:S01]  /*2010*/  @!PT LDS RZ, [RZ] ;  /* 0x00000000fffff984 */ /* 0x000fe20000000800 */
[----:B------:R1:W-:Y:S06]  /*2020*/  MEMBAR.ALL.CTA ;  /* 0x0000000000007992 */ /* 0x0003ec0000008000 */
[----:B-1----:R-:W1:Y:S01]  /*2030*/  FENCE.VIEW.ASYNC.S ;  /* 0x00000000000073c6 */ /* 0x002e620000000000 */
[----:B------:R-:W-:-:S04]  /*2040*/  PRMT R2, RZ, 0x654, R2 ;  /* 0x00000654ff027816 */ /* 0x000fc80000000002 */
[----:B-1----:R1:W-:Y:S01]  /*2050*/  SYNCS.ARRIVE.TRANS64.RED.A1T0 RZ, [R2+URZ], RZ ;  /* 0x000000ff02ff79a7 */ /* 0x0023e200081004ff */
[----:B--2---:R-:W-:-:S13]  /*2060*/  LOP3.LUT P2, RZ, R6, 0x1, RZ, 0xc0, !PT ;  /* 0x0000000106ff7812 */ /* 0x004fda000784c0ff */
[----:B------:R-:W-:Y:S01]  /*2070*/  @P2 SHF.R.U32.HI R3, RZ, 0x10, R5 ;  /* 0x00000010ff032819 */ /* 0x000fe20000011605 */
[----:B------:R-:W-:Y:S01]  /*2080*/  VOTEU.ANY UP0, P2 ;  /* 0x0000000000ff7886 */ /* 0x000fe20001000100 */
[----:B------:R-:W-:Y:S02]  /*2090*/  @P2 MOV R13, R4 ;  /* 0x00000004000d2202 */ /* 0x000fe40000000f00 */
[----:B------:R-:W-:Y:S02]  /*20a0*/  @P2 R2UR.BROADCAST UR8, R3 ;  /* 0x00000000030822ca */ /* 0x000fe400008e0000 */
[----:B------:R-:W-:-:S11]  /*20b0*/  @P2 LOP3.LUT R11, R5, 0xffff, RZ, 0xc0, !PT ;  /* 0x0000ffff050b2812 */ /* 0x000fd600078ec0ff */
[----:B------:R-:W-:Y:S01]  /*20c0*/  @UP0 UMOV UR36, UR8 ;  /* 0x0000000800240c82 */ /* 0x000fe20008000000 */
[----:B-1----:R-:W-:Y:S05]  /*20d0*/  @!P0 BRA `(.L_x_34) ;  /* 0x0000000000b88947 */ /* 0x002fea0003800000 */
[----:B------:R-:W4:Y:S01]  /*20e0*/  LDC.64 R4, c[0x0][0xb18] ;  /* 0x0002c600ff047b82 */ /* 0x000f220000000a00 */
[----:B------:R-:W-:-:S07]  /*20f0*/  ISETP.NE.AND P3, PT, R26, 0x1, PT ;  /* 0x000000011a00780c */ /* 0x000fce0003f65270 */
[----:B------:R-:W1:Y:S08]  /*2100*/  LDC.64 R6, c[0x0][0xb10] ;  /* 0x0002c400ff067b82 */ /* 0x000e700000000a00 */
[----:B------:R-:W2:Y:S08]  /*2110*/  LDC R16, c[0x0][0xb20] ;  /* 0x0002c800ff107b82 */ /* 0x000eb00000000800 */
[----:B------:R-:W3:Y:S01]  /*2120*/  LDC R18, c[0x0][0xb0c] ;  /* 0x0002c300ff127b82 */ /* 0x000ee20000000800 */
[----:B----4-:R-:W-:Y:S01]  /*2130*/  IMAD.HI.U32 R17, R0, R5, RZ ;  /* 0x0000000500117227 */ /* 0x010fe200078e00ff */
[----:B------:R-:W-:-:S03]  /*2140*/  ISETP.NE.AND P0, PT, R4, 0x1, PT ;  /* 0x000000010400780c */ /* 0x000fc60003f05270 */
[----:B------:R-:W-:-:S03]  /*2150*/  IMAD.HI.U32 R5, R11, R5, RZ ;  /* 0x000000050b057227 */ /* 0x000fc600078e00ff */
[----:B------:R-:W4:Y:S01]  /*2160*/  LDC.64 R2, c[0x0][0xb28] ;  /* 0x0002ca00ff027b82 */ /* 0x000f220000000a00 */
[----:B-1----:R-:W-:-:S04]  /*2170*/  IMAD.HI.U32 R20, R9, R6, RZ ;  /* 0x0000000609147227 */ /* 0x002fc800078e00ff */
[----:B------:R-:W-:Y:S01]  /*2180*/  IMAD.HI.U32 R22, R13, R6, RZ ;  /* 0x000000060d167227 */ /* 0x000fe200078e00ff */
[----:B------:R-:W-:Y:S02]  /*2190*/  SHF.R.U32.HI R20, RZ, R7, R20 ;  /* 0x00000007ff147219 */ /* 0x000fe40000011614 */
[-C--:B--2---:R-:W-:Y:S02]  /*21a0*/  SHF.R.U32.HI R17, RZ, R16.reuse, R17 ;  /* 0x00000010ff117219 */ /* 0x084fe40000011611 */
[----:B------:R-:W-:Y:S02]  /*21b0*/  SHF.R.U32.HI R16, RZ, R16, R5 ;  /* 0x00000010ff107219 */ /* 0x000fe40000011605 */
[----:B------:R-:W-:Y:S02]  /*21c0*/  SEL R17, R0, R17, !P0 ;  /* 0x0000001100117207 */ /* 0x000fe40004000000 */
[----:B------:R-:W-:Y:S02]  /*21d0*/  SHF.R.U32.HI R22, RZ, R7, R22 ;  /* 0x00000007ff167219 */ /* 0x000fe40000011616 */
[----:B---3--:R-:W-:-:S02]  /*21e0*/  ISETP.NE.AND P1, PT, R18, 0x1, PT ;  /* 0x000000011200780c */ /* 0x008fc40003f25270 */
[----:B------:R-:W-:Y:S02]  /*21f0*/  SEL R5, R11, R16, !P0 ;  /* 0x000000100b057207 */ /* 0x000fe40004000000 */
[----:B------:R-:W-:Y:S02]  /*2200*/  SEL R19, R9, R20, !P1 ;  /* 0x0000001409137207 */ /* 0x000fe40004800000 */
[----:B------:R-:W-:Y:S01]  /*2210*/  SEL R7, R13, R22, !P1 ;  /* 0x000000160d077207 */ /* 0x000fe20004800000 */
[----:B----4-:R-:W-:-:S04]  /*2220*/  IMAD.HI.U32 R20, R17, R2, RZ ;  /* 0x0000000211147227 */ /* 0x010fc800078e00ff */
[----:B------:R-:W-:Y:S01]  /*2230*/  IMAD.HI.U32 R6, R19, R2, RZ ;  /* 0x0000000213067227 */ /* 0x000fe200078e00ff */
[----:B------:R-:W-:-:S04]  /*2240*/  @P3 SHF.R.U32.HI R17, RZ, R3, R20 ;  /* 0x00000003ff113219 */ /* 0x000fc80000011614 */
        /* <DEDUP_REMOVED lines=8> */
[----:B------:R-:W-:-:S04]  /*22d0*/  @!P0 IMAD.HI.U32 R16, R7, R2, RZ ;  /* 0x0000000207108227 */ /* 0x000fc800078e00ff */
[----:B------:R-:W-:Y:S01]  /*22e0*/  IMAD.MOV R2, RZ, RZ, -R6 ;  /* 0x000000ffff027224 */ /* 0x000fe200078e0a06 */
[----:B------:R-:W-:-:S03]  /*22f0*/  @!P0 SHF.R.U32.HI R16, RZ, R3, R16 ;  /* 0x00000003ff108219 */ /* 0x000fc60000011610 */
[----:B------:R-:W-:Y:S01]  /*2300*/  IMAD R2, R26, R2, R5 ;  /* 0x000000021a027224 */ /* 0x000fe200078e0205 */
[----:B------:R-:W-:Y:S02]  /*2310*/  @!P0 SEL R3, R7, R16, !P3 ;  /* 0x0000001007038207 */ /* 0x000fe40005800000 */
[----:B------:R-:W-:-:S03]  /*2320*/  IADD3 R16, PT, PT, -R5, RZ, RZ ;  /* 0x000000ff05107210 */ /* 0x000fc60007ffe1ff */
[--C-:B------:R-:W-:Y:S02]  /*2330*/  @!P0 IMAD.IADD R6, R6, 0x1, -R3.reuse ;  /* 0x0000000106068824 */ /* 0x100fe400078e0a03 */
[----:B------:R-:W-:Y:S01]  /*2340*/  @!P0 IMAD R3, R2, R19, R3 ;  /* 0x0000001302038224 */ /* 0x000fe200078e0203 */
[----:B------:R-:W-:Y:S01]  /*2350*/  IADD3 R2, PT, PT, -R7, RZ, RZ ;  /* 0x000000ff07027210 */ /* 0x000fe20007ffe1ff */
[----:B------:R-:W-:Y:S02]  /*2360*/  @!P0 IMAD R5, R26, R6, R7 ;  /* 0x000000061a058224 */ /* 0x000fe400078e0207 */
[----:B------:R-:W-:Y:S02]  /*2370*/  IMAD R11, R4, R16, R11 ;  /* 0x00000010040b7224 */ /* 0x000fe400078e020b */
[----:B------:R-:W-:Y:S02]  /*2380*/  @!P0 IMAD.MOV.U32 R7, RZ, RZ, R3 ;  /* 0x000000ffff078224 */ /* 0x000fe400078e0003 */
[----:B------:R-:W-:-:S02]  /*2390*/  IMAD R2, R18, R2, R13 ;  /* 0x0000000212027224 */ /* 0x000fc400078e020d */
[----:B------:R-:W-:Y:S02]  /*23a0*/  IMAD R11, R5, R4, R11 ;  /* 0x00000004050b7224 */ /* 0x000fe400078e020b */
[----:B------:R-:W-:Y:S02]  /*23b0*/  IMAD R13, R7, R18, R2 ;  /* 0x00000012070d7224 */ /* 0x000fe400078e0202 */
.L_x_34:
[----:B------:R-:W1:Y:S02]  /*23c0*/  LDCU UR8, c[0x0][0xb30] ;  /* 0x00016600ff0877ac */ /* 0x000e640008000800 */
[----:B-1----:R-:W-:-:S09]  /*23d0*/  UISETP.NE.AND UP0, UPT, UR8, 0x1, UPT ;  /* 0x000000010800788c */ /* 0x002fd2000bf05270 */
[----:B------:R-:W-:Y:S05]  /*23e0*/  BRA.U UP0, `(.L_x_35) ;  /* 0x0000000100407547 */ /* 0x000fea000b800000 */
[----:B------:R-:W1:Y:S08]  /*23f0*/  LDC.64 R4, c[0x0][0xb10] ;  /* 0x0002c400ff047b82 */ /* 0x000e700000000a00 */
[----:B------:R-:W2:Y:S08]  /*2400*/  LDC.64 R2, c[0x0][0xb18] ;  /* 0x0002c600ff027b82 */ /* 0x000eb00000000a00 */
[----:B------:R-:W3:Y:S08]  /*2410*/  LDC R6, c[0x0][0xb20] ;  /* 0x0002c800ff067b82 */ /* 0x000ef00000000800 */
[----:B------:R-:W4:Y:S01]  /*2420*/  LDC R16, c[0x0][0xb0c] ;  /* 0x0002c300ff107b82 */ /* 0x000f220000000800 */
[----:B-1----:R-:W-:-:S05]  /*2430*/  IMAD.HI.U32 R4, R13, R4, RZ ;  /* 0x000000040d047227 */ /* 0x002fca00078e00ff */
[----:B------:R-:W-:Y:S01]  /*2440*/  SHF.R.U32.HI R4, RZ, R5, R4 ;  /* 0x00000005ff047219 */ /* 0x000fe20000011604 */
[----:B--2---:R-:W-:Y:S01]  /*2450*/  IMAD.HI.U32 R3, R11, R3, RZ ;  /* 0x000000030b037227 */ /* 0x004fe200078e00ff */
[----:B------:R-:W-:-:S04]  /*2460*/  ISETP.NE.AND P0, PT, R2, 0x1, PT ;  /* 0x000000010200780c */ /* 0x000fc80003f05270 */
[----:B---3--:R-:W-:-:S04]  /*2470*/  SHF.R.U32.HI R6, RZ, R6, R3 ;  /* 0x00000006ff067219 */ /* 0x008fc80000011603 */
[----:B------:R-:W-:Y:S02]  /*2480*/  SEL R3, R11, R6, !P0 ;  /* 0x000000060b037207 */ /* 0x000fe40004000000 */
[----:B----4-:R-:W-:-:S04]  /*2490*/  ISETP.NE.AND P1, PT, R16, 0x1, PT ;  /* 0x000000011000780c */ /* 0x010fc80003f25270 */
[----:B------:R-:W-:-:S05]  /*24a0*/  SEL R4, R13, R4, !P1 ;  /* 0x000000040d047207 */ /* 0x000fca0004800000 */
[----:B------:R-:W-:Y:S02]  /*24b0*/  IMAD.IADD R5, R3, 0x1, -R4 ;  /* 0x0000000103057824 */ /* 0x000fe400078e0a04 */
[----:B------:R-:W-:Y:S02]  /*24c0*/  IMAD.IADD R3, R4, 0x1, -R3 ;  /* 0x0000000104037824 */ /* 0x000fe400078e0a03 */
[----:B------:R-:W-:Y:S02]  /*24d0*/  IMAD R13, R5, R16, R13 ;  /* 0x00000010050d7224 */ /* 0x000fe400078e020d */
[----:B------:R-:W-:-:S07]  /*24e0*/  IMAD R11, R3, R2, R11 ;  /* 0x00000002030b7224 */ /* 0x000fce00078e020b */
.L_x_35:
[----:B------:R-:W-:Y:S01]  /*24f0*/  VIADD R14, R14, 0x1 ;  /* 0x000000010e0e7836 */ /* 0x000fe20000000000 */
[----:B------:R-:W-:Y:S01]  /*2500*/  PLOP3.LUT P1, PT, PT, PT, PT, 0x80, 0x8 ;  /* 0x000000000008781c */ /* 0x000fe20003f2f070 */
[----:B------:R-:W-:Y:S02]  /*2510*/  IMAD.IADD R21, R13, 0x1, R60 ;  /* 0x000000010d157824 */ /* 0x000fe400078e023c */
[----:B------:R-:W-:Y:S01]  /*2520*/  IMAD.IADD R20, R11, 0x1, R58 ;  /* 0x000000010b147824 */ /* 0x000fe200078e023a */
[----:B------:R-:W-:-:S04]  /*2530*/  ISETP.NE.AND P0, PT, R14, 0x2, PT ;  /* 0x000000020e00780c */ /* 0x000fc80003f05270 */
[----:B------:R-:W-:Y:S02]  /*2540*/  SEL R3, RZ, 0x1, P0 ;  /* 0x00000001ff037807 */ /* 0x000fe40000000000 */
[----:B------:R-:W-:Y:S02]  /*2550*/  SEL R14, R14, RZ, P0 ;  /* 0x000000ff0e0e7207 */ /* 0x000fe40000000000 */
[----:B------:R-:W-:Y:S01]  /*2560*/  LOP3.LUT R12, R12, R3, RZ, 0x3c, !PT ;  /* 0x000000030c0c7212 */ /* 0x000fe200078e3cff */
[----:B------:R-:W-:Y:S06]  /*2570*/  @P2 BRA `(.L_x_36) ;  /* 0xfffffff000682947 */ /* 0x000fec000383ffff */
[----:B------:R-:W-:Y:S01]  /*2580*/  UIADD3 UR4, UPT, UPT, UR4, 0x88, URZ ;  /* 0x0000008804047890 */ /* 0x000fe2000fffe0ff */
[----:B------:R-:W-:-:S03]  /*2590*/  SHF.L.U32 R3, R15, 0x1f, RZ ;  /* 0x0000001f0f037819 */ /* 0x000fc600000006ff */
[----:B------:R-:W-:-:S09]  /*25a0*/  ULEA UR5, UR6, UR4, 0x3 ;  /* 0x0000000406057291 */ /* 0x000fd2000f8e18ff */
[----:B------:R-:W1:Y:S02]  /*25b0*/  SYNCS.PHASECHK.TRANS64.TRYWAIT P0, [UR5], R3 ;  /* 0x00000003ff0075a7 */ /* 0x000e640008001105 */
[----:B-1----:R-:W-:Y:S05]  /*25c0*/  @!P0 BRA `(.L_x_37) ;  /* 0x0000006000bc8947 */ /* 0x002fea0003800000 */
.L_x_150:
[----:B------:R-:W-:-:S04]  /*25d0*/  UIADD3 UR6, UPT, UPT, UR6, 0x1, URZ ;  /* 0x0000000106067890 */ /* 0x000fc8000fffe0ff */
[----:B------:R-:W-:-:S04]  /*25e0*/  UISETP.NE.AND UP0, UPT, UR6, 0x11, UPT ;  /* 0x000000110600788c */ /* 0x000fc8000bf05270 */
[----:B------:R-:W-:Y:S02]  /*25f0*/  USEL UR7, URZ, 0x1, UP0 ;  /* 0x00000001ff077887 */ /* 0x000fe40008000000 */
[----:B------:R-:W-:-:S04]  /*2600*/  USEL UR6, UR6, URZ, UP0 ;  /* 0x000000ff06067287 */ /* 0x000fc80008000000 */
[----:B------:R-:W-:Y:S01]  /*2610*/  ULEA UR5, UR6, UR4, 0x3 ;  /* 0x0000000406057291 */ /* 0x000fe2000f8e18ff */
[----:B------:R-:W-:-:S04]  /*2620*/  LOP3.LUT R2, R15, UR7, RZ, 0x3c, !PT ;  /* 0x000000070f027c12 */ /* 0x000fc8000f8e3cff */
[----:B-1----:R-:W-:-:S04]  /*2630*/  SHF.L.U32 R3, R2, 0x1f, RZ ;  /* 0x0000001f02037819 */ /* 0x002fc800000006ff */
[----:B------:R-:W1:Y:S02]  /*2640*/  SYNCS.PHASECHK.TRANS64.TRYWAIT P0, [UR5], R3 ;  /* 0x00000003ff0075a7 */ /* 0x000e640008001105 */
[----:B-1----:R-:W-:Y:S05]  /*2650*/  @!P0 BRA `(.L_x_38) ;  /* 0x0000006000b08947 */ /* 0x002fea0003800000 */
.L_x_152:
        /* <DEDUP_REMOVED lines=9> */
.L_x_154:
        /* <DEDUP_REMOVED lines=9> */
.L_x_156:
        /* <DEDUP_REMOVED lines=9> */
.L_x_158:
        /* <DEDUP_REMOVED lines=9> */
.L_x_160:
        /* <DEDUP_REMOVED lines=9> */
.L_x_162:
        /* <DEDUP_REMOVED lines=9> */
.L_x_164:
        /* <DEDUP_REMOVED lines=9> */
.L_x_166:
        /* <DEDUP_REMOVED lines=9> */
.L_x_168:
        /* <DEDUP_REMOVED lines=9> */
.L_x_170:
        /* <DEDUP_REMOVED lines=9> */
.L_x_172:
        /* <DEDUP_REMOVED lines=9> */
.L_x_174:
        /* <DEDUP_REMOVED lines=9> */
.L_x_176:
        /* <DEDUP_REMOVED lines=9> */
.L_x_178:
        /* <DEDUP_REMOVED lines=9> */
.L_x_180:
[----:B------:R-:W-:-:S04]  /*2e40*/  UIADD3 UR6, UPT, UPT, UR6, 0x1, URZ ;  /* 0x0000000106067890 */ /* 0x000fc8000fffe0ff */
[----:B------:R-:W-:-:S04]  /*2e50*/  UISETP.NE.AND UP0, UPT, UR6, 0x11, UPT ;  /* 0x000000110600788c */ /* 0x000fc8000bf05270 */
[----:B------:R-:W-:Y:S02]  /*2e60*/  USEL UR5, URZ, 0x1, UP0 ;  /* 0x00000001ff057887 */ /* 0x000fe40008000000 */
[----:B------:R-:W-:-:S04]  /*2e70*/  USEL UR6, UR6, URZ, UP0 ;  /* 0x000000ff06067287 */ /* 0x000fc80008000000 */
[----:B------:R-:W-:Y:S01]  /*2e80*/  ULEA UR6, UR6, UR4, 0x3 ;  /* 0x0000000406067291 */ /* 0x000fe2000f8e18ff */
[----:B-1----:R-:W-:-:S04]  /*2e90*/  LOP3.LUT R3, R2, UR5, RZ, 0x3c, !PT ;  /* 0x0000000502037c12 */ /* 0x002fc8000f8e3cff */
[----:B------:R-:W-:Y:S01]  /*2ea0*/  SHF.L.U32 R3, R3, 0x1f, RZ ;  /* 0x0000001f03037819 */ /* 0x000fe200000006ff */
[----:B----4-:R-:W-:-:S07]  /*2eb0*/  IMAD.U32 R0, RZ, RZ, UR6 ;  /* 0x00000006ff007e24 */ /* 0x010fce000f8e00ff */
.L_x_53:
[----:B-1----:R1:W2:Y:S02]  /*2ec0*/  SYNCS.PHASECHK.TRANS64.TRYWAIT P0, [R0+URZ], R3 ;  /* 0x00000003000075a7 */ /* 0x0022a400080011ff */
[----:B--2---:R-:W-:Y:S05]  /*2ed0*/  @!P0 NANOSLEEP.SYNCS 0x989680 ;  /* 0x009896800000895d */ /* 0x004fea0003900000 */
[----:B------:R-:W2:Y:S02]  /*2ee0*/  @!P0 SYNCS.PHASECHK.TRANS64 P0, [R0+URZ], R3 ;  /* 0x00000003000085a7 */ /* 0x000ea400080010ff */
[----:B--2---:R-:W-:Y:S05]  /*2ef0*/  @P0 EXIT ;  /* 0x000000000000094d */ /* 0x004fea0003800000 */
[----:B------:R-:W-:Y:S05]  /*2f00*/  BRA `(.L_x_53) ;  /* 0xfffffffc00ec7947 */ /* 0x000fea000383ffff */
.L_x_18:
[----:B------:R-:W-:-:S04]  /*2f10*/  UISETP.NE.AND UP1, UPT, UR37, URZ, UPT ;  /* 0x000000ff2500728c */ /* 0x000fc8000bf25270 */
[----:B------:R-:W-:-:S09]  /*2f20*/  UISETP.NE.OR UP1, UPT, UR8, 0x1, UP1 ;  /* 0x000000010800788c */ /* 0x000fd20008f25670 */
[----:B------:R-:W-:Y:S05]  /*2f30*/  BRA.U UP1, `(.L_x_54) ;  /* 0x0000000501487547 */ /* 0x000fea000b800000 */
[----:B------:R-:W-:Y:S01]  /*2f40*/  ISETP.NE.AND P2, PT, R2, RZ, PT ;  /* 0x000000ff0200720c */ /* 0x000fe20003f45270 */
[----:B------:R-:W-:Y:S01]  /*2f50*/  IMAD.MOV.U32 R12, RZ, RZ, 0x1 ;  /* 0x00000001ff0c7424 */ /* 0x000fe200078e00ff */
[----:B------:R-:W-:Y:S02]  /*2f60*/  CS2R R10, SRZ ;  /* 0x00000000000a7805 */ /* 0x000fe4000001ff00 */
[----:B------:R-:W-:Y:S01]  /*2f70*/  CS2R R8, SRZ ;  /* 0x0000000000087805 */ /* 0x000fe2000001ff00 */
[----:B------:R-:W-:Y:S01]  /*2f80*/  UMOV UR4, 0x400 ;  /* 0x0000040000047882 */ /* 0x000fe20000000000 */
[----:B------:R-:W-:Y:S01]  /*2f90*/  UMOV UR6, URZ ;  /* 0x000000ff00067c82 */ /* 0x000fe20008000000 */
[----:B------:R-:W-:-:S12]  /*2fa0*/  ULEA UR37, UR37, UR4, 0x18 ;  /* 0x0000000425257291 */ /* 0x000fd8000f8ec0ff */
.L_x_58:
[----:B------:R-:W-:Y:S02]  /*2fb0*/  LEA R0, R8, UR37, 0x3 ;  /* 0x0000002508007c11 */ /* 0x000fe4000f8e18ff */
[----:B------:R-:W-:-:S03]  /*2fc0*/  SHF.L.U32 R5, R9, 0x1f, RZ ;  /* 0x0000001f09057819 */ /* 0x000fc600000006ff */
[----:B------:R-:W-:Y:S01]  /*2fd0*/  VIADD R4, R0, 0x1d0 ;  /* 0x000001d000047836 */ /* 0x000fe20000000000 */
[----:B------:R-:W1:Y:S02]  /*2fe0*/  SYNCS.PHASECHK.TRANS64.TRYWAIT P0, [R0+URZ+0x1c0], R5 ;  /* 0x0001c005000075a7 */ /* 0x000e6400080011ff */
[----:B-1----:R-:W-:Y:S05]  /*2ff0*/  @!P0 BRA `(.L_x_55) ;  /* 0x0000005c00b08947 */ /* 0x002fea0003800000 */
.L_x_181:
[----:B------:R-:W-:Y:S01]  /*3000*/  ULEA UR5, UR6, UR37, 0x3 ;  /* 0x0000002506057291 */ /* 0x000fe2000f8e18ff */
[----:B------:R-:W-:Y:S02]  /*3010*/  PRMT R4, RZ, 0x654, R4 ;  /* 0x00000654ff047816 */ /* 0x000fe40000000004 */
[----:B-1----:R-:W-:Y:S01]  /*3020*/  SHF.L.U32 R5, R12, 0x1f, RZ ;  /* 0x0000001f0c057819 */ /* 0x002fe200000006ff */
[----:B------:R-:W-:Y:S01]  /*3030*/  UIADD3 UR4, UPT, UPT, UR5, 0x160, URZ ;  /* 0x0000016005047890 */ /* 0x000fe2000fffe0ff */
[----:B------:R1:W-:Y:S05]  /*3040*/  SYNCS.ARRIVE.TRANS64.RED.A1T0 RZ, [R4+URZ], RZ ;  /* 0x000000ff04ff79a7 */ /* 0x0003ea00081004ff */
[----:B------:R-:W-:Y:S01]  /*3050*/  IMAD.U32 R7, RZ, RZ, UR4 ;  /* 0x00000004ff077e24 */ /* 0x000fe2000f8e00ff */
[----:B------:R-:W2:Y:S04]  /*3060*/  SYNCS.PHASECHK.TRANS64.TRYWAIT P0, [UR5+0x170], R5 ;  /* 0x00017005ff0075a7 */ /* 0x000ea80008001105 */
[----:B------:R-:W-:Y:S01]  /*3070*/  PRMT R6, R2, 0x654, R7 ;  /* 0x0000065402067816 */ /* 0x000fe20000000007 */
[----:B-1----:R-:W-:Y:S01]  /*3080*/  @!P2 IMAD.MOV.U32 R4, RZ, RZ, 0x10 ;  /* 0x00000010ff04a424 */ /* 0x002fe200078e00ff */
[----:B--2---:R-:W-:Y:S06]  /*3090*/  @!P0 BRA `(.L_x_56) ;  /* 0x0000005c009c8947 */ /* 0x004fec0003800000 */
.L_x_183:
[----:B------:R-:W-:Y:S01]  /*30a0*/  ULEA UR4, UR6, UR37, 0x4 ;  /* 0x0000002506047291 */ /* 0x000fe2000f8e20ff */
[----:B------:R-:W-:Y:S01]  /*30b0*/  SEL R3, R6, R3, !P2 ;  /* 0x0000000306037207 */ /* 0x000fe20005000000 */
[----:B------:R-:W-:Y:S01]  /*30c0*/  UIADD3 UR5, UPT, UPT, UR5, 0x160, URZ ;  /* 0x0000016005057890 */ /* 0x000fe2000fffe0ff */
[----:B-1----:R-:W-:Y:S01]  /*30d0*/  LEA R0, R11, UR37, 0x3 ;  /* 0x000000250b007c11 */ /* 0x002fe2000f8e18ff */
[----:B------:R-:W-:Y:S01]  /*30e0*/  UIADD3 UR4, UPT, UPT, UR4, 0x1f0, URZ ;  /* 0x000001f004047890 */ /* 0x000fe2000fffe0ff */
[----:B------:R-:W-:Y:S01]  /*30f0*/  SHF.L.U32 R5, R10, 0x1f, RZ ;  /* 0x0000001f0a057819 */ /* 0x000fe200000006ff */
[----:B------:R1:W-:Y:S01]  /*3100*/  @!P2 SYNCS.ARRIVE.TRANS64.RED RZ, [R3+URZ], R4 ;  /* 0x0000000403ffa9a7 */ /* 0x0003e200080004ff */
[----:B------:R-:W-:Y:S01]  /*3110*/  UIADD3 UR6, UPT, UPT, UR6, 0x1, URZ ;  /* 0x0000000106067890 */ /* 0x000fe2000fffe0ff */
[----:B------:R-:W-:-:S03]  /*3120*/  VIADD R8, R8, 0x1 ;  /* 0x0000000108087836 */ /* 0x000fc60000000000 */
[----:B------:R-:W-:Y:S02]  /*3130*/  UISETP.NE.AND UP0, UPT, UR6, 0x2, UPT ;  /* 0x000000020600788c */ /* 0x000fe4000bf05270 */
[----:B------:R-:W-:Y:S06]  /*3140*/  UGETNEXTWORKID.BROADCAST [UR4], [UR5] ;  /* 0x00000000040073ca */ /* 0x000fec0008000100 */
[----:B------:R-:W-:Y:S01]  /*3150*/  USEL UR4, URZ, 0x1, UP0 ;  /* 0x00000001ff047887 */ /* 0x000fe20008000000 */
[----:B------:R-:W-:Y:S01]  /*3160*/  ISETP.NE.AND P0, PT, R8, 0x2, PT ;  /* 0x000000020800780c */ /* 0x000fe20003f05270 */
[----:B------:R-:W-:Y:S01]  /*3170*/  USEL UR6, UR6, URZ, UP0 ;  /* 0x000000ff06067287 */ /* 0x000fe20008000000 */
[----:B------:R-:W2:Y:S03]  /*3180*/  SYNCS.PHASECHK.TRANS64.TRYWAIT P1, [R0+URZ+0x160], R5 ;  /* 0x00016005000075a7 */ /* 0x000ea600080211ff */
[----:B------:R-:W-:Y:S01]  /*3190*/  LOP3.LUT R12, R12, UR4, RZ, 0x3c, !PT ;  /* 0x000000040c0c7c12 */ /* 0x000fe2000f8e3cff */
[----:B-12---:R-:W-:Y:S07]  /*31a0*/  @!P1 BRA `(.L_x_57) ;  /* 0x0000005c00709947 */ /* 0x006fee0003800000 */
.L_x_184:
[C---:B------:R-:W-:Y:S01]  /*31b0*/  LEA R4, R11.reuse, UR37, 0x4 ;  /* 0x000000250b047c11 */ /* 0x040fe2000f8e20ff */
[----:B-1----:R-:W-:Y:S01]  /*31c0*/  VIADD R0, R0, 0x170 ;  /* 0x0000017000007836 */ /* 0x002fe20000000000 */
[----:B------:R-:W-:Y:S01]  /*31d0*/  SEL R8, R8, RZ, P0 ;  /* 0x000000ff08087207 */ /* 0x000fe20000000000 */
[----:B------:R-:W-:-:S03]  /*31e0*/  VIADD R11, R11, 0x1 ;  /* 0x000000010b0b7836 */ /* 0x000fc60000000000 */
[----:B------:R-:W1:Y:S01]  /*31f0*/  LDS.128 R4, [R4+0x1f0] ;  /* 0x0001f00004047984 */ /* 0x000e620000000c00 */
[----:B------:R-:W-:Y:S02]  /*3200*/  PRMT R0, RZ, 0x654, R0 ;  /* 0x00000654ff007816 */ /* 0x000fe40000000000 */
[C---:B------:R-:W-:Y:S01]  /*3210*/  ISETP.NE.AND P1, PT, R11.reuse, 0x2, PT ;  /* 0x000000020b00780c */ /* 0x040fe20003f25270 */
[----:B------:R-:W-:Y:S01]  /*3220*/  @!PT LDS RZ, [RZ] ;  /* 0x00000000fffff984 */ /* 0x000fe20000000800 */
[----:B------:R-:W-:Y:S01]  /*3230*/  @!PT LDS RZ, [RZ] ;  /* 0x00000000fffff984 */ /* 0x000fe20000000800 */
[----:B------:R-:W-:Y:S01]  /*3240*/  @!PT LDS RZ, [RZ] ;  /* 0x00000000fffff984 */ /* 0x000fe20000000800 */
[----:B------:R-:W-:Y:S01]  /*3250*/  @!PT LDS RZ, [RZ] ;  /* 0x00000000fffff984 */ /* 0x000fe20000000800 */
[----:B------:R2:W-:Y:S06]  /*3260*/  MEMBAR.ALL.CTA ;  /* 0x0000000000007992 */ /* 0x0005ec0000008000 */
[----:B--2---:R-:W2:Y:S01]  /*3270*/  FENCE.VIEW.ASYNC.S ;  /* 0x00000000000073c6 */ /* 0x004ea20000000000 */
[----:B------:R-:W-:Y:S01]  /*3280*/  SEL R11, R11, RZ, P1 ;  /* 0x000000ff0b0b7207 */ /* 0x000fe20000800000 */
[----:B--2---:R2:W-:Y:S01]  /*3290*/  SYNCS.ARRIVE.TRANS64.RED.A1T0 RZ, [R0+URZ], RZ ;  /* 0x000000ff00ff79a7 */ /* 0x0045e200081004ff */
[----:B-1----:R-:W-:-:S02]  /*32a0*/  LOP3.LUT P3, RZ, R6, 0x1, RZ, 0xc0, !PT ;  /* 0x0000000106ff7812 */ /* 0x002fc4000786c0ff */
[----:B------:R-:W-:-:S04]  /*32b0*/  SEL R5, RZ, 0x1, P1 ;  /* 0x00000001ff057807 */ /* 0x000fc80000800000 */
[----:B------:R-:W-:Y:S02]  /*32c0*/  LOP3.LUT R10, R10, R5, RZ, 0x3c, !PT ;  /* 0x000000050a0a7212 */ /* 0x000fe400078e3cff */
[----:B--2---:R-:W-:-:S04]  /*32d0*/  SEL R0, RZ, 0x1, P0 ;  /* 0x00000001ff007807 */ /* 0x004fc80000000000 */
[----:B------:R-:W-:Y:S01]  /*32e0*/  LOP3.LUT R9, R9, R0, RZ, 0x3c, !PT ;  /* 0x0000000009097212 */ /* 0x000fe200078e3cff */
[----:B------:R-:W-:Y:S06]  /*32f0*/  @P3 BRA `(.L_x_58) ;  /* 0xfffffffc002c3947 */ /* 0x000fec000383ffff */
[----:B------:R-:W-:Y:S01]  /*3300*/  ULEA UR5, UR6, UR37, 0x3 ;  /* 0x0000002506057291 */ /* 0x000fe2000f8e18ff */
[----:B------:R-:W-:-:S08]  /*3310*/  SHF.L.U32 R3, R12, 0x1f, RZ ;  /* 0x0000001f0c037819 */ /* 0x000fd000000006ff */
[----:B------:R-:W1:Y:S02]  /*3320*/  SYNCS.PHASECHK.TRANS64 P0, [UR5+0x170], R3 ;  /* 0x00017003ff0075a7 */ /* 0x000e640008001005 */
[----:B-1----:R-:W-:Y:S05]  /*3330*/  @P0 BRA `(.L_x_59) ;  /* 0x0000000000080947 */ /* 0x002fea0003800000 */
[----:B------:R-:W1:Y:S02]  /*3340*/  SYNCS.PHASECHK.TRANS64.TRYWAIT P0, [UR5+0x170], R3 ;  /* 0x00017003ff0075a7 */ /* 0x000e640008001105 */
[----:B-1----:R-:W-:Y:S05]  /*3350*/  @!P0 BRA `(.L_x_60) ;  /* 0x0000005c00188947 */ /* 0x002fea0003800000 */
.L_x_59:
[----:B------:R-:W-:-:S04]  /*3360*/  UIADD3 UR4, UPT, UPT, UR6, 0x1, URZ ;  /* 0x0000000106047890 */ /* 0x000fc8000fffe0ff */
[----:B------:R-:W-:-:S04]  /*3370*/  UISETP.NE.AND UP0, UPT, UR4, 0x2, UPT ;  /* 0x000000020400788c */ /* 0x000fc8000bf05270 */
[----:B------:R-:W-:Y:S02]  /*3380*/  USEL UR7, URZ, 0x1, UP0 ;  /* 0x00000001ff077887 */ /* 0x000fe40008000000 */
[----:B------:R-:W-:-:S04]  /*3390*/  USEL UR4, UR4, URZ, UP0 ;  /* 0x000000ff04047287 */ /* 0x000fc80008000000 */
[----:B------:R-:W-:Y:S01]  /*33a0*/  ULEA UR4, UR4, UR37, 0x3 ;  /* 0x0000002504047291 */ /* 0x000fe2000f8e18ff */
[----:B-1----:R-:W-:-:S04]  /*33b0*/  LOP3.LUT R3, R12, UR7, RZ, 0x3c, !PT ;  /* 0x000000070c037c12 */ /* 0x002fc8000f8e3cff */
[----:B------:R-:W-:-:S04]  /*33c0*/  SHF.L.U32 R0, R3, 0x1f, RZ ;  /* 0x0000001f03007819 */ /* 0x000fc800000006ff */
[----:B------:R-:W1:Y:S02]  /*33d0*/  SYNCS.PHASECHK.TRANS64 P0, [UR4+0x170], R0 ;  /* 0x00017000ff0075a7 */ /* 0x000e640008001004 */
[----:B-1----:R-:W-:Y:S05]  /*33e0*/  @P0 EXIT ;  /* 0x000000000000094d */ /* 0x002fea0003800000 */
[----:B------:R-:W-:Y:S02]  /*33f0*/  SHF.L.U32 R3, R3, 0x1f, RZ ;  /* 0x0000001f03037819 */ /* 0x000fe400000006ff */
[----:B------:R-:W-:-:S07]  /*3400*/  MOV R0, UR4 ;  /* 0x0000000400007c02 */ /* 0x000fce0008000f00 */
.L_x_61:
[----:B-1----:R1:W2:Y:S02]  /*3410*/  SYNCS.PHASECHK.TRANS64.TRYWAIT P0, [R0+URZ+0x170], R3 ;  /* 0x00017003000075a7 */ /* 0x0022a400080011ff */
[----:B--2---:R-:W-:Y:S05]  /*3420*/  @!P0 NANOSLEEP.SYNCS 0x989680 ;  /* 0x009896800000895d */ /* 0x004fea0003900000 */
[----:B------:R-:W2:Y:S02]  /*3430*/  @!P0 SYNCS.PHASECHK.TRANS64 P0, [R0+URZ+0x170], R3 ;  /* 0x00017003000085a7 */ /* 0x000ea400080010ff */
[----:B--2---:R-:W-:Y:S05]  /*3440*/  @P0 EXIT ;  /* 0x000000000000094d */ /* 0x004fea0003800000 */
[----:B------:R-:W-:Y:S05]  /*3450*/  BRA `(.L_x_61) ;  /* 0xfffffffc00ec7947 */ /* 0x000fea000383ffff */
.L_x_54:
[----:B------:R-:W-:-:S09]  /*3460*/  UISETP.NE.AND UP1, UPT, UR8, URZ, UPT ;  /* 0x000000ff0800728c */ /* 0x000fd2000bf25270 */
[----:B------:R-:W-:Y:S05]  /*3470*/  BRA.U UP1, `(.L_x_62) ;  /* 0x0000000d01947547 */ /* 0x000fea000b800000 */
[----:B------:R-:W-:Y:S01]  /*3480*/  UMOV UR4, 0x40 ;  /* 0x0000004000047882 */ /* 0x000fe20000000000 */
[----:B------:R-:W-:Y:S01]  /*3490*/  NOP ;  /* 0x0000000000007918 */ /* 0x000fe20000000000 */
[----:B------:R-:W-:Y:S01]  /*34a0*/  ULEA UR4, UR37, UR4, 0x18 ;  /* 0x0000000425047291 */ /* 0x000fe2000f8ec0ff */
[----:B------:R-:W-:Y:S02]  /*34b0*/  UMOV UR5, 0x400 ;  /* 0x0000040000057882 */ /* 0x000fe40000000000 */
[----:B------:R-:W-:-:S06]  /*34c0*/  ULEA UR37, UR37, UR5, 0x18 ;  /* 0x0000000525257291 */ /* 0x000fcc000f8ec0ff */
[----:B------:R-:W1:Y:S02]  /*34d0*/  LDS.U8 R0, [UR4+0x1c] ;  /* 0x00001c04ff007984 */ /* 0x000e640008000000 */
[----:B-1----:R-:W-:-:S13]  /*34e0*/  ISETP.NE.AND P0, PT, R0, RZ, PT ;  /* 0x000000ff0000720c */ /* 0x002fda0003f05270 */
[----:B------:R-:W-:Y:S05]  /*34f0*/  @P0 BRA `(.L_x_63) ;  /* 0x0000000000580947 */ /* 0x000fea0003800000 */
[----:B------:R-:W-:-:S13]  /*3500*/  ELECT P0, URZ, PT ;  /* 0x0000000000ff782f */ /* 0x000fda0003800000 */
[----:B------:R-:W-:Y:S05]  /*3510*/  @!P0 BRA `(.L_x_64) ;  /* 0x0000000000608947 */ /* 0x000fea0003800000 */
[----:B------:R-:W-:Y:S01]  /*3520*/  UMOV UR5, 0x10 ;  /* 0x0000001000057882 */ /* 0x000fe20000000000 */
[----:B------:R-:W-:Y:S01]  /*3530*/  HFMA2 R0, -RZ, RZ, 0, 5.9604644775390625e-08 ;  /* 0x00000001ff007431 */ /* 0x000fe200000001ff */
[----:B------:R-:W-:-:S03]  /*3540*/  MOV R2, 0xffff ;  /* 0x0000ffff00027802 */ /* 0x000fc60000000f00 */
[----:B------:R-:W-:Y:S04]  /*3550*/  DEPBAR.LE SB1, 0x36 ;  /* 0x00009d800000791a */ /* 0x000fe80000000000 */
[----:B------:R-:W1:Y:S02]  /*3560*/  UTCATOMSWS.FIND_AND_SET.ALIGN UP0, UR5, UR5 ;  /* 0x00000005000575e3 */ /* 0x000e640008000800 */
[----:B-1----:R-:W-:Y:S01]  /*3570*/  MOV R3, UR5 ;  /* 0x0000000500037c02 */ /* 0x002fe20008000f00 */
[----:B------:R-:W-:Y:S06]  /*3580*/  BRA.U UP0, `(.L_x_65) ;  /* 0x0000000100187547 */ /* 0x000fec000b800000 */
.L_x_66:
[----:B------:R-:W-:Y:S05]  /*3590*/  NANOSLEEP 0x64 ;  /* 0x000000640000795d */ /* 0x000fea0003800000 */
[----:B------:R-:W-:-:S05]  /*35a0*/  UMOV UR5, 0x10 ;  /* 0x0000001000057882 */ /* 0x000fca0000000000 */
[----:B------:R-:W-:Y:S04]  /*35b0*/  DEPBAR.LE SB1, 0x36 ;  /* 0x00009d800000791a */ /* 0x000fe80000000000 */
[----:B------:R-:W1:Y:S02]  /*35c0*/  UTCATOMSWS.FIND_AND_SET.ALIGN UP0, UR5, UR5 ;  /* 0x00000005000575e3 */ /* 0x000e640008000800 */
[----:B-1----:R-:W-:Y:S01]  /*35d0*/  MOV R3, UR5 ;  /* 0x0000000500037c02 */ /* 0x002fe20008000f00 */
[----:B------:R-:W-:Y:S05]  /*35e0*/  BRA.U !UP0, `(.L_x_66) ;  /* 0xfffffffd08e87547 */ /* 0x000fea000b83ffff */
.L_x_65:
[-C--:B------:R-:W-:Y:S02]  /*35f0*/  SHF.L.U32 R2, R2, R3.reuse, RZ ;  /* 0x0000000302027219 */ /* 0x080fe400000006ff */
[----:B------:R-:W-:Y:S01]  /*3600*/  SHF.L.U32 R0, R0, R3, RZ ;  /* 0x0000000300007219 */ /* 0x000fe200000006ff */
[----:B------:R-:W-:Y:S02]  /*3610*/  IMAD.SHL.U32 R3, R3, 0x20, RZ ;  /* 0x0000002003037824 */ /* 0x000fe400078e00ff */
[----:B------:R1:W-:Y:S04]  /*3620*/  ATOMS.OR RZ, [UR4+0x14], R2 ;  /* 0x00001402ffff798c */ /* 0x0003e8000b000004 */
[----:B------:R1:W-:Y:S04]  /*3630*/  ATOMS.OR RZ, [UR4+0x18], R0 ;  /* 0x00001800ffff798c */ /* 0x0003e8000b000004 */
[----:B------:R1:W-:Y:S01]  /*3640*/  STS [UR37+0x210], R3 ;  /* 0x00021003ff007988 */ /* 0x0003e20008000825 */
[----:B------:R-:W-:Y:S05]  /*3650*/  BRA `(.L_x_64) ;  /* 0x0000000000107947 */ /* 0x000fea0003800000 */
.L_x_63:
[----:B------:R-:W-:Y:S02]  /*3660*/  MOV R0, 0xffffffff ;  /* 0xffffffff00007802 */ /* 0x000fe40000000f00 */
[----:B------:R-:W-:-:S03]  /*3670*/  MOV R2, 0x36a0 ;  /* 0x000036a000027802 */ /* 0x000fc60000000f00 */
[----:B------:R1:W-:Y:S04]  /*3680*/  STS [UR37+0x210], R0 ;  /* 0x00021000ff007988 */ /* 0x0003e80008000825 */
[----:B-1-3-5:R-:W-:Y:S05]  /*3690*/  CALL.REL.NOINC `($__internal_1_$__cuda_sm10x_tcgen05_guardrail_trap_phase_invalid_during_alloc) ;  /* 0x0000006000607944 */ /* 0x02afea0003c00000 */
.L_x_64:
[----:B------:R-:W-:Y:S05]  /*36a0*/  WARPSYNC.ALL ;  /* 0x0000000000007948 */ /* 0x000fea0003800000 */
[----:B------:R-:W2:Y:S01]  /*36b0*/  S2UR UR6, SR_CgaCtaId ;  /* 0x00000000000679c3 */ /* 0x000ea20000008800 */
[----:B------:R-:W-:Y:S01]  /*36c0*/  UMOV UR4, 0x400 ;  /* 0x0000040000047882 */ /* 0x000fe20000000000 */
[----:B------:R-:W-:-:S06]  /*36d0*/  NOP ;  /* 0x0000000000007918 */ /* 0x000fcc0000000000 */
[----:B------:R-:W-:Y:S06]  /*36e0*/  BAR.ARV 0x6, 0xa0 ;  /* 0x0182800000007b1d */ /* 0x000fec0000002000 */
[----:B------:R-:W4:Y:S01]  /*36f0*/  LDCU UR7, c[0x0][0x38c] ;  /* 0x00007180ff0777ac */ /* 0x000f220008000800 */
[----:B------:R-:W-:Y:S01]  /*3700*/  IMAD.MOV.U32 R11, RZ, RZ, 0x1 ;  /* 0x00000001ff0b7424 */ /* 0x000fe200078e00ff */
[----:B------:R-:W-:Y:S01]  /*3710*/  CS2R R8, SRZ ;  /* 0x0000000000087805 */ /* 0x000fe2000001ff00 */
[----:B------:R-:W-:Y:S01]  /*3720*/  IMAD.MOV.U32 R10, RZ, RZ, RZ ;  /* 0x000000ffff0a7224 */ /* 0x000fe200078e00ff */
[----:B------:R-:W-:Y:S01]  /*3730*/  UMOV UR18, URZ ;  /* 0x000000ff00127c82 */ /* 0x000fe20008000000 */
[----:B------:R-:W-:Y:S01]  /*3740*/  UMOV UR17, URZ ;  /* 0x000000ff00117c82 */ /* 0x000fe20008000000 */
[----:B------:R-:W-:Y:S01]  /*3750*/  UMOV UR22, 0x0 ;  /* 0x0000000000167882 */ /* 0x000fe20000000000 */
[----:B------:R-:W-:Y:S01]  /*3760*/  UMOV UR23, 0x4210490 ;  /* 0x0421049000177882 */ /* 0x000fe20000000000 */
[----:B------:R-:W-:Y:S01]  /*3770*/  UMOV UR20, 0x0 ;  /* 0x0000000000147882 */ /* 0x000fe20000000000 */
[----:B------:R-:W-:Y:S01]  /*3780*/  UMOV UR21, 0x4210490 ;  /* 0x0421049000157882 */ /* 0x000fe20000000000 */
[----:B--2---:R-:W-:Y:S01]  /*3790*/  ULEA UR6, UR6, UR4, 0x18 ;  /* 0x0000000406067291 */ /* 0x004fe2000f8ec0ff */
[----:B------:R-:W2:Y:S03]  /*37a0*/  LDCU UR4, c[0x0][0x38c] ;  /* 0x00007180ff0477ac */ /* 0x000ea60008000800 */
[----:B------:R-:W-:-:S02]  /*37b0*/  UIADD3 UR11, UPT, UPT, UR6, 0x4600, URZ ;  /* 0x00004600060b7890 */ /* 0x000fc4000fffe0ff */
[----:B----4-:R-:W-:-:S03]  /*37c0*/  UIADD3 UR7, UPT, UPT, UR7, 0x1f, URZ ;  /* 0x0000001f07077890 */ /* 0x010fc6000fffe0ff */
[----:B-1----:R-:W1:Y:S01]  /*37d0*/  LDS R0, [UR6+0x210] ;  /* 0x00021006ff007984 */ /* 0x002e620008000800 */
[----:B------:R-:W-:Y:S02]  /*37e0*/  UIADD3 UR12, UPT, UPT, UR6, 0x15600, URZ ;  /* 0x00015600060c7890 */ /* 0x000fe4000fffe0ff */
[----:B------:R-:W-:Y:S02]  /*37f0*/  USHF.R.S32.HI UR5, URZ, 0x1f, UR7 ;  /* 0x0000001fff057899 */ /* 0x000fe40008011407 */
[----:B------:R-:W-:Y:S02]  /*3800*/  USHF.R.U32.HI UR11, URZ, 0x4, UR11 ;  /* 0x00000004ff0b7899 */ /* 0x000fe4000801160b */
[----:B------:R-:W-:Y:S02]  /*3810*/  ULEA.HI UR5, UR5, UR7, URZ, 0x5 ;  /* 0x0000000705057291 */ /* 0x000fe4000f8f28ff */
[----:B------:R-:W-:Y:S02]  /*3820*/  USHF.R.U32.HI UR12, URZ, 0x4, UR12 ;  /* 0x00000004ff0c7899 */ /* 0x000fe4000801160c */
[----:B------:R-:W-:-:S02]  /*3830*/  USHF.R.S32.HI UR5, URZ, 0x5, UR5 ;  /* 0x00000005ff057899 */ /* 0x000fc40008011405 */
[----:B------:R-:W-:Y:S02]  /*3840*/  ULOP3.LUT UR11, UR11, 0x3fff, URZ, 0xc0, !UPT ;  /* 0x00003fff0b0b7892 */ /* 0x000fe4000f8ec0ff */
[----:B------:R-:W-:Y:S02]  /*3850*/  UISETP.LT.AND UP0, UPT, UR5, 0x1, UPT ;  /* 0x000000010500788c */ /* 0x000fe4000bf01270 */
[----:B------:R-:W-:Y:S02]  /*3860*/  ULOP3.LUT UR12, UR12, 0x3fff, URZ, 0xc0, !UPT ;  /* 0x00003fff0c0c7892 */ /* 0x000fe4000f8ec0ff */
[----:B------:R-:W-:Y:S02]  /*3870*/  USEL UR10, UR5, 0x1, !UP0 ;  /* 0x00000001050a7887 */ /* 0x000fe4000c000000 */
[----:B------:R-:W-:Y:S02]  /*3880*/  ULOP3.LUT UR11, UR11, 0x10000, URZ, 0xfc, !UPT ;  /* 0x000100000b0b7892 */ /* 0x000fe4000f8efcff */
[----:B------:R-:W-:-:S02]  /*3890*/  ULOP3.LUT UR12, UR12, 0x1000000, URZ, 0xfc, !UPT ;  /* 0x010000000c0c7892 */ /* 0x000fc4000f8efcff */
[----:B------:R-:W-:Y:S02]  /*38a0*/  UIADD3 UR10, UPT, UPT, -UR10, URZ, URZ ;  /* 0x000000ff0a0a7290 */ /* 0x000fe4000fffe1ff */
[----:B--2---:R-:W-:Y:S01]  /*38b0*/  UISETP.GE.AND UP3, UPT, UR4, 0x1, UPT ;  /* 0x000000010400788c */ /* 0x004fe2000bf66270 */
[----:B-1----:R-:W-:-:S15]  /*38c0*/  R2UR UR19, R0 ;  /* 0x00000000001372ca */ /* 0x002fde00000e0000 */
.L_x_73:
[----:B------:R-:W-:Y:S02]  /*38d0*/  LEA R0, R10, UR6, 0x3 ;  /* 0x000000060a007c11 */ /* 0x000fe4000f8e18ff */
[----:B------:R-:W-:Y:S02]  /*38e0*/  SHF.L.U32 R5, R9, 0x1f, RZ ;  /* 0x0000001f09057819 */ /* 0x000fe400000006ff */
[----:B------:R-:W-:Y:S01]  /*38f0*/  PLOP3.LUT P0, PT, PT, PT, UP3, 0x80, 0x8 ;  /* 0x000000000008781c */ /* 0x000fe20003f0f038 */
[----:B------:R-:W-:Y:S01]  /*3900*/  VIADD R3, R0, 0x170 ;  /* 0x0000017000037836 */ /* 0x000fe20000000000 */
[----:B-1----:R-:W1:Y:S02]  /*3910*/  SYNCS.PHASECHK.TRANS64.TRYWAIT P1, [R0+URZ+0x160], R5 ;  /* 0x00016005000075a7 */ /* 0x002e6400080211ff */
[----:B-1--4-:R-:W-:Y:S09]  /*3920*/  @!P1 BRA `(.L_x_67) ;  /* 0x0000005400bc9947 */ /* 0x012ff20003800000 */
.L_x_186:
[----:B------:R-:W-:Y:S01]  /*3930*/  LEA R4, R10, UR6, 0x4 ;  /* 0x000000060a047c11 */ /* 0x000fe2000f8e20ff */
[----:B------:R-:W-:Y:S01]  /*3940*/  @UP3 ULEA UR4, UR17, UR6, 0x3 ;  /* 0x0000000611043291 */ /* 0x000fe2000f8e18ff */
[----:B------:R-:W-:Y:S01]  /*3950*/  PLOP3.LUT P2, PT, PT, PT, PT, 0x80, 0x8 ;  /* 0x000000000008781c */ /* 0x000fe20003f4f070 */
[----:B------:R-:W-:Y:S01]  /*3960*/  ULEA UR8, UR18, UR6, 0x3 ;  /* 0x0000000612087291 */ /* 0x000fe2000f8e18ff */
[----:B------:R-:W-:Y:S02]  /*3970*/  PRMT R3, RZ, 0x654, R3 ;  /* 0x00000654ff037816 */ /* 0x000fe40000000003 */
[----:B-1----:R-:W1:Y:S01]  /*3980*/  LDS.128 R4, [R4+0x1f0] ;  /* 0x0001f00004047984 */ /* 0x002e620000000c00 */
[----:B------:R-:W-:Y:S02]  /*3990*/  @P0 SHF.L.U32 R2, R8, 0x1f, RZ ;  /* 0x0000001f08020819 */ /* 0x000fe400000006ff */
[----:B------:R-:W-:Y:S01]  /*39a0*/  SHF.L.U32 R0, R11, 0x1f, RZ ;  /* 0x0000001f0b007819 */ /* 0x000fe200000006ff */
[----:B------:R-:W-:Y:S01]  /*39b0*/  @!PT LDS RZ, [RZ] ;  /* 0x00000000fffff984 */ /* 0x000fe20000000800 */
[----:B------:R-:W-:Y:S01]  /*39c0*/  @!PT LDS RZ, [RZ] ;  /* 0x00000000fffff984 */ /* 0x000fe20000000800 */
[----:B------:R-:W-:Y:S01]  /*39d0*/  @!PT LDS RZ, [RZ] ;  /* 0x00000000fffff984 */ /* 0x000fe20000000800 */
[----:B------:R-:W-:Y:S01]  /*39e0*/  @!PT LDS RZ, [RZ] ;  /* 0x00000000fffff984 */ /* 0x000fe20000000800 */
[----:B------:R2:W-:Y:S06]  /*39f0*/  MEMBAR.ALL.CTA ;  /* 0x0000000000007992 */ /* 0x0005ec0000008000 */
[----:B--2---:R-:W2:Y:S02]  /*3a00*/  FENCE.VIEW.ASYNC.S ;  /* 0x00000000000073c6 */ /* 0x004ea40000000000 */
[----:B--2---:R2:W-:Y:S01]  /*3a10*/  SYNCS.ARRIVE.TRANS64.RED.A1T0 RZ, [R3+URZ], RZ ;  /* 0x000000ff03ff79a7 */ /* 0x0045e200081004ff */
[----:B------:R2:W4:Y:S01]  /*3a20*/  @P0 SYNCS.PHASECHK.TRANS64.TRYWAIT P2, [UR4], R2 ;  /* 0x00000002ff0005a7 */ /* 0x0005220008041104 */
[----:B------:R-:W-:Y:S01]  /*3a30*/  ULEA.HI UR4, UR18, UR18, URZ, 0x1 ;  /* 0x0000001212047291 */ /* 0x000fe2000f8f08ff */
[----:B-1----:R-:W-:-:S03]  /*3a40*/  LOP3.LUT P1, RZ, R6, 0x1, RZ, 0xc0, !PT ;  /* 0x0000000106ff7812 */ /* 0x002fc6000782c0ff */
[----:B------:R-:W-:Y:S02]  /*3a50*/  USHF.L.U32 UR9, UR4, 0x6, URZ ;  /* 0x0000000604097899 */ /* 0x000fe400080006ff */
[----:B------:R-:W-:Y:S02]  /*3a60*/  ULOP3.LUT UR4, UR4, 0xffe, URZ, 0xc0, !UPT ;  /* 0x00000ffe04047892 */ /* 0x000fe4000f8ec0ff */
[----:B------:R-:W-:Y:S02]  /*3a70*/  ULOP3.LUT UR9, UR9, 0xffffff80, URZ, 0xc0, !UPT ;  /* 0xffffff8009097892 */ /* 0x000fe4000f8ec0ff */
[----:B------:R-:W-:Y:S02]  /*3a80*/  UIADD3 UR4, UPT, UPT, -UR4, UR18, URZ ;  /* 0x0000001204047290 */ /* 0x000fe4000fffe1ff */
[----:B------:R-:W-:Y:S01]  /*3a90*/  UIADD3 UR9, UPT, UPT, UR19, UR9, URZ ;  /* 0x0000000913097290 */ /* 0x000fe2000fffe0ff */
[----:B------:R-:W1:Y:S03]  /*3aa0*/  SYNCS.PHASECHK.TRANS64.TRYWAIT P0, [UR8+0x1a0], R0 ;  /* 0x0001a000ff0075a7 */ /* 0x000e660008001108 */
[----:B------:R-:W-:Y:S01]  /*3ab0*/  ULEA UR9, UR4, UR9, 0x14 ;  /* 0x0000000904097291 */ /* 0x000fe2000f8ea0ff */
[----:B-12-4-:R-:W-:Y:S11]  /*3ac0*/  @!P0 BRA `(.L_x_68) ;  /* 0x0000005400688947 */ /* 0x016ff60003800000 */
.L_x_188:
[----:B------:R-:W-:Y:S01]  /*3ad0*/  IADD3 R10, PT, PT, R10, 0x1, RZ ;  /* 0x000000010a0a7810 */ /* 0x000fe20007ffe0ff */
[----:B------:R-:W-:Y:S06]  /*3ae0*/  BRA.U !UP3, `(.L_x_69) ;  /* 0x000000010b987547 */ /* 0x000fec000b800000 */
[----:B------:R-:W-:Y:S01]  /*3af0*/  UPLOP3.LUT UP4, UPT, UPT, UPT, UPT, 0x40, 0x4 ;  /* 0x000000000004789c */ /* 0x000fe20003f8e870 */
[----:B------:R-:W-:Y:S01]  /*3b00*/  UMOV UR16, UR10 ;  /* 0x0000000a00107c82 */ /* 0x000fe20008000000 */
[----:B------:R-:W-:Y:S01]  /*3b10*/  UMOV UR15, UR5 ;  /* 0x00000005000f7c82 */ /* 0x000fe20008000000 */
[----:B------:R-:W-:-:S08]  /*3b20*/  UMOV UR14, UR17 ;  /* 0x00000011000e7c82 */ /* 0x000fd00008000000 */
.L_x_72:
[----:B------:R-:W-:Y:S02]  /*3b30*/  UIADD3 UR16, UPT, UPT, UR16, 0x1, URZ ;  /* 0x0000000110107890 */ /* 0x000fe4000fffe0ff */
[----:B--2---:R-:W-:Y:S02]  /*3b40*/  ULEA UR7, UR14, UR6, 0x3 ;  /* 0x000000060e077291 */ /* 0x004fe4000f8e18ff */
[----:B------:R-:W-:Y:S01]  /*3b50*/  UISETP.NE.AND UP0, UPT, UR16, URZ, UPT ;  /* 0x000000ff1000728c */ /* 0x000fe2000bf05270 */
[----:B----4-:R-:W-:Y:S10]  /*3b60*/  @P2 BRA `(.L_x_70) ;  /* 0x00000000000c2947 */ /* 0x010ff40003800000 */
[----:B-1----:R-:W-:Y:S04]  /*3b70*/  SHF.L.U32 R3, R8, 0x1f, RZ ;  /* 0x0000001f08037819 */ /* 0x002fe800000006ff */
[----:B------:R-:W1:Y:S02]  /*3b80*/  SYNCS.PHASECHK.TRANS64.TRYWAIT P0, [UR7], R3 ;  /* 0x00000003ff0075a7 */ /* 0x000e640008001107 */
[----:B-1----:R-:W-:Y:S05]  /*3b90*/  @!P0 BRA `(.L_x_71) ;  /* 0x00000054004c8947 */ /* 0x002fea0003800000 */
.L_x_70:
[----:B------:R-:W-:Y:S01]  /*3ba0*/  UISETP.NE.AND UP1, UPT, UR15, 0x1, UPT ;  /* 0x000000010f00788c */ /* 0x000fe2000bf25270 */
[----:B------:R-:W-:Y:S01]  /*3bb0*/  PLOP3.LUT P2, PT, PT, PT, PT, 0x80, 0x8 ;  /* 0x000000000008781c */ /* 0x000fe20003f4f070 */
[----:B------:R-:W-:Y:S02]  /*3bc0*/  UIADD3 UR17, UPT, UPT, UR14, 0x1, URZ ;  /* 0x000000010e117890 */ /* 0x000fe4000fffe0ff */
[----:B------:R-:W-:Y:S02]  /*3bd0*/  ULEA UR24, UR14, UR12, 0x9 ;  /* 0x0000000c0e187291 */ /* 0x000fe4000f8e48ff */
[----:B------:R-:W-:Y:S01]  /*3be0*/  UISETP.NE.AND UP2, UPT, UR17, 0x11, UPT ;  /* 0x000000111100788c */ /* 0x000fe2000bf45270 */
[----:B------:R-:W-:Y:S01]  /*3bf0*/  PLOP3.LUT P0, PT, PT, PT, UP1, 0x80, 0x8 ;  /* 0x000000000008781c */ /* 0x000fe20003f0f018 */
[----:B------:R-:W-:Y:S02]  /*3c00*/  ULEA UR26, UR14, UR11, 0x8 ;  /* 0x0000000b0e1a7291 */ /* 0x000fe4000f8e40ff */
[----:B------:R-:W-:Y:S02]  /*3c10*/  USEL UR13, URZ, 0x1, UP2 ;  /* 0x00000001ff0d7887 */ /* 0x000fe40009000000 */
[----:B------:R-:W-:Y:S02]  /*3c20*/  USEL UR17, UR17, URZ, UP2 ;  /* 0x000000ff11117287 */ /* 0x000fe40009000000 */
[----:B------:R-:W-:Y:S02]  /*3c30*/  UIADD3 UR30, UPT, UPT, UR24, 0x80, URZ ;  /* 0x00000080181e7890 */ /* 0x000fe4000fffe0ff */
[----:B------:R-:W-:Y:S01]  /*3c40*/  @UP1 ULEA UR4, UR17, UR6, 0x3 ;  /* 0x0000000611041291 */ /* 0x000fe2000f8e18ff */
[----:B------:R-:W-:Y:S01]  /*3c50*/  LOP3.LUT R8, R8, UR13, RZ, 0x3c, !PT ;  /* 0x0000000d08087c12 */ /* 0x000fe2000f8e3cff */
[----:B------:R-:W-:Y:S02]  /*3c60*/  UIADD3 UR28, UPT, UPT, UR26, 0x2, URZ ;  /* 0x000000021a1c7890 */ /* 0x000fe4000fffe0ff */
[----:B------:R-:W-:Y:S01]  /*3c70*/  UIADD3 UR7, UPT, UPT, UR7, 0x88, URZ ;  /* 0x0000008807077890 */ /* 0x000fe2000fffe0ff */
[----:B-1----:R-:W-:Y:S01]  /*3c80*/  @P0 SHF.L.U32 R0, R8, 0x1f, RZ ;  /* 0x0000001f08000819 */ /* 0x002fe200000006ff */
[----:B------:R-:W-:Y:S01]  /*3c90*/  UMOV UR25, 0x40004040 ;  /* 0x4000404000197882 */ /* 0x000fe20000000000 */
[----:B------:R-:W-:Y:S01]  /*3ca0*/  UMOV UR27, 0x80004020 ;  /* 0x80004020001b7882 */ /* 0x000fe20000000000 */
[----:B------:R-:W-:Y:S01]  /*3cb0*/  UMOV UR31, 0x40004040 ;  /* 0x40004040001f7882 */ /* 0x000fe20000000000 */
[----:B------:R2:W4:Y:S01]  /*3cc0*/  @P0 SYNCS.PHASECHK.TRANS64.TRYWAIT P2, [UR4], R0 ;  /* 0x00000000ff0005a7 */ /* 0x0005220008041104 */
[----:B------:R-:W-:Y:S01]  /*3cd0*/  UIADD3 UR15, UPT, UPT, UR15, -0x1, URZ ;  /* 0xffffffff0f0f7890 */ /* 0x000fe2000fffe0ff */
[----:B------:R2:W-:Y:S01]  /*3ce0*/  UTCHMMA gdesc[UR26], gdesc[UR24], tmem[UR9], tmem[UR22], idesc[UR23], UP4 ;  /* 0x00ff16181a0075ea */ /* 0x0005e2000a000009 */
[----:B------:R-:W-:Y:S01]  /*3cf0*/  UPLOP3.LUT UP4, UPT, UPT, UPT, UPT, 0x80, 0x8 ;  /* 0x000000000008789c */ /* 0x000fe20003f8f070 */
[----:B------:R-:W-:Y:S01]  /*3d00*/  UMOV UR29, 0x80004020 ;  /* 0x80004020001d7882 */ /* 0x000fe20000000000 */
[----:B------:R-:W-:Y:S01]  /*3d10*/  UMOV UR14, UR17 ;  /* 0x00000011000e7c82 */ /* 0x000fe20008000000 */
[----:B------:R2:W-:Y:S01]  /*3d20*/  UTCHMMA gdesc[UR28], gdesc[UR30], tmem[UR9], tmem[UR20], idesc[UR21], UPT ;  /* 0x00ff141e1c0075ea */ /* 0x0005e2000b800009 */
[----:B------:R2:W-:Y:S01]  /*3d30*/  UTCBAR [UR7], URZ ;  /* 0x000000ff070073e9 */ /* 0x0005e200080000ff */
[----:B------:R-:W-:Y:S06]  /*3d40*/  BRA.U UP0, `(.L_x_72) ;  /* 0xfffffffd00787547 */ /* 0x000fec000b83ffff */
.L_x_69:
[----:B------:R-:W-:Y:S01]  /*3d50*/  UIADD3 UR18, UPT, UPT, UR18, 0x1, URZ ;  /* 0x0000000112127890 */ /* 0x000fe2000fffe0ff */
[C---:B------:R-:W-:Y:S01]  /*3d60*/  ISETP.NE.AND P0, PT, R10.reuse, 0x2, PT ;  /* 0x000000020a00780c */ /* 0x040fe20003f05270 */
[----:B------:R-:W-:Y:S02]  /*3d70*/  UIADD3 UR8, UPT, UPT, UR8, 0x180, URZ ;  /* 0x0000018008087890 */ /* 0x000fe4000fffe0ff */
[----:B------:R-:W-:Y:S01]  /*3d80*/  UISETP.NE.AND UP0, UPT, UR18, 0x4, UPT ;  /* 0x000000041200788c */ /* 0x000fe2000bf05270 */
[----:B-12---:R-:W-:Y:S02]  /*3d90*/  SEL R0, RZ, 0x1, P0 ;  /* 0x00000001ff007807 */ /* 0x006fe40000000000 */
[----:B------:R-:W-:Y:S01]  /*3da0*/  SEL R10, R10, RZ, P0 ;  /* 0x000000ff0a0a7207 */ /* 0x000fe20000000000 */
[----:B------:R-:W-:Y:S01]  /*3db0*/  USEL UR4, URZ, 0x1, UP0 ;  /* 0x00000001ff047887 */ /* 0x000fe20008000000 */
[----:B------:R-:W-:Y:S01]  /*3dc0*/  LOP3.LUT R9, R9, R0, RZ, 0x3c, !PT ;  /* 0x0000000009097212 */ /* 0x000fe200078e3cff */
[----:B------:R-:W-:Y:S01]  /*3dd0*/  USEL UR18, UR18, URZ, UP0 ;  /* 0x000000ff12127287 */ /* 0x000fe20008000000 */
[----:B------:R1:W-:Y:S03]  /*3de0*/  UTCBAR [UR8], URZ ;  /* 0x000000ff080073e9 */ /* 0x0003e600080000ff */
[----:B------:R-:W-:Y:S01]  /*3df0*/  LOP3.LUT R11, R11, UR4, RZ, 0x3c, !PT ;  /* 0x000000040b0b7c12 */ /* 0x000fe2000f8e3cff */
[----:B------:R-:W-:Y:S07]  /*3e00*/  @P1 BRA `(.L_x_73) ;  /* 0xfffffff800b01947 */ /* 0x000fee000383ffff */
[----:B------:R-:W2:Y:S01]  /*3e10*/  S2UR UR4, SR_CgaCtaId ;  /* 0x00000000000479c3 */ /* 0x000ea20000008800 */
[----:B------:R-:W-:Y:S01]  /*3e20*/  ELECT P0, URZ, PT ;  /* 0x0000000000ff782f */ /* 0x000fe20003800000 */
[----:B------:R-:W-:Y:S01]  /*3e30*/  IMAD.MOV.U32 R0, RZ, RZ, 0x1 ;  /* 0x00000001ff007424 */ /* 0x000fe200078e00ff */
[----:B------:R-:W-:Y:S01]  /*3e40*/  UIADD3 UR6, UPT, UPT, UR6, 0x1a0, URZ ;  /* 0x000001a006067890 */ /* 0x000fe2000fffe0ff */
[----:B------:R-:W-:Y:S01]  /*3e50*/  SHF.L.U32 R3, R11, 0x1f, RZ ;  /* 0x0000001f0b037819 */ /* 0x000fe200000006ff */
[----:B------:R-:W-:-:S03]  /*3e60*/  UMOV UR5, 0x40 ;  /* 0x0000004000057882 */ /* 0x000fc60000000000 */
[----:B------:R-:W-:Y:S01]  /*3e70*/  UVIRTCOUNT.DEALLOC.SMPOOL 0x80 ;  /* 0x000000800000784c */ /* 0x000fe20000000000 */
[----:B--2---:R-:W-:Y:S02]  /*3e80*/  ULEA UR4, UR4, UR5, 0x18 ;  /* 0x0000000504047291 */ /* 0x004fe4000f8ec0ff */
[----:B------:R-:W-:-:S07]  /*3e90*/  ULEA UR5, UR18, UR6, 0x3 ;  /* 0x0000000612057291 */ /* 0x000fce000f8e18ff */
[----:B------:R2:W-:Y:S02]  /*3ea0*/  @P0 STS.U8 [UR4+0x1c], R0 ;  /* 0x00001c00ff000988 */ /* 0x0005e40008000004 */
[----:B------:R-:W3:Y:S02]  /*3eb0*/  SYNCS.PHASECHK.TRANS64.TRYWAIT P0, [UR5], R3 ;  /* 0x00000003ff0075a7 */ /* 0x000ee40008001105 */
[----:B--23--:R-:W-:Y:S05]  /*3ec0*/  @!P0 BRA `(.L_x_74) ;  /* 0x0000005000988947 */ /* 0x00cfea0003800000 */
.L_x_191:
[----:B------:R-:W-:-:S04]  /*3ed0*/  UIADD3 UR7, UPT, UPT, UR18, 0x1, URZ ;  /* 0x0000000112077890 */ /* 0x000fc8000fffe0ff */
[----:B------:R-:W-:-:S04]  /*3ee0*/  UISETP.NE.AND UP0, UPT, UR7, 0x4, UPT ;  /* 0x000000040700788c */ /* 0x000fc8000bf05270 */
[----:B-1----:R-:W-:Y:S02]  /*3ef0*/  USEL UR8, URZ, 0x1, UP0 ;  /* 0x00000001ff087887 */ /* 0x002fe40008000000 */
[----:B------:R-:W-:-:S04]  /*3f00*/  USEL UR7, UR7, URZ, UP0 ;  /* 0x000000ff07077287 */ /* 0x000fc80008000000 */
[----:B------:R-:W-:Y:S01]  /*3f10*/  ULEA UR5, UR7, UR6, 0x3 ;  /* 0x0000000607057291 */ /* 0x000fe2000f8e18ff */
[----:B------:R-:W-:-:S04]  /*3f20*/  LOP3.LUT R2, R11, UR8, RZ, 0x3c, !PT ;  /* 0x000000080b027c12 */ /* 0x000fc8000f8e3cff */
[----:B--2---:R-:W-:-:S04]  /*3f30*/  SHF.L.U32 R3, R2, 0x1f, RZ ;  /* 0x0000001f02037819 */ /* 0x004fc800000006ff */
[----:B------:R-:W1:Y:S02]  /*3f40*/  SYNCS.PHASECHK.TRANS64.TRYWAIT P0, [UR5], R3 ;  /* 0x00000003ff0075a7 */ /* 0x000e640008001105 */
[----:B-1----:R-:W-:Y:S05]  /*3f50*/  @!P0 BRA `(.L_x_75) ;  /* 0x00000050008c8947 */ /* 0x002fea0003800000 */
.L_x_193:
        /* <DEDUP_REMOVED lines=9> */
.L_x_195:
[----:B------:R-:W-:-:S04]  /*3ff0*/  UIADD3 UR7, UPT, UPT, UR7, 0x1, URZ ;  /* 0x0000000107077890 */ /* 0x000fc8000fffe0ff */
[----:B------:R-:W-:-:S04]  /*4000*/  UISETP.NE.AND UP0, UPT, UR7, 0x4, UPT ;  /* 0x000000040700788c */ /* 0x000fc8000bf05270 */
[----:B------:R-:W-:Y:S02]  /*4010*/  USEL UR5, URZ, 0x1, UP0 ;  /* 0x00000001ff057887 */ /* 0x000fe40008000000 */
[----:B------:R-:W-:-:S04]  /*4020*/  USEL UR7, UR7, URZ, UP0 ;  /* 0x000000ff07077287 */ /* 0x000fc80008000000 */
[----:B------:R-:W-:Y:S01]  /*4030*/  ULEA UR7, UR7, UR6, 0x3 ;  /* 0x0000000607077291 */ /* 0x000fe2000f8e18ff */
[----:B-1----:R-:W-:-:S04]  /*4040*/  LOP3.LUT R3, R2, UR5, RZ, 0x3c, !PT ;  /* 0x0000000502037c12 */ /* 0x002fc8000f8e3cff */
[----:B------:R-:W-:-:S04]  /*4050*/  SHF.L.U32 R3, R3, 0x1f, RZ ;  /* 0x0000001f03037819 */ /* 0x000fc800000006ff */
[----:B------:R-:W1:Y:S02]  /*4060*/  SYNCS.PHASECHK.TRANS64.TRYWAIT P0, [UR7], R3 ;  /* 0x00000003ff0075a7 */ /* 0x000e640008001107 */
[----:B-1----:R-:W-:Y:S05]  /*4070*/  @!P0 BRA `(.L_x_77) ;  /* 0x0000005000748947 */ /* 0x002fea0003800000 */
.L_x_197:
[----:B------:R-:W-:Y:S01]  /*4080*/  NOP ;  /* 0x0000000000007918 */ /* 0x000fe20000000000 */
[----:B-1----:R-:W1:Y:S01]  /*4090*/  LDS R0, [UR4+0x14] ;  /* 0x00001404ff007984 */ /* 0x002e620008000800 */
[----:B------:R-:W-:Y:S01]  /*40a0*/  ULOP3.LUT UR6, UR19, 0xffff, URZ, 0xc0, !UPT ;  /* 0x0000ffff13067892 */ /* 0x000fe2000f8ec0ff */
[----:B------:R-:W-:Y:S01]  /*40b0*/  UMOV UR8, 0xffff ;  /* 0x0000ffff00087882 */ /* 0x000fe20000000000 */
[----:B------:R-:W-:Y:S02]  /*40c0*/  UMOV UR5, 0x1 ;  /* 0x0000000100057882 */ /* 0x000fe40000000000 */
[----:B------:R-:W-:-:S04]  /*40d0*/  USHF.R.U32.HI UR6, URZ, 0x5, UR6 ;  /* 0x00000005ff067899 */ /* 0x000fc80008011606 */
[----:B------:R-:W-:Y:S02]  /*40e0*/  USHF.L.U32 UR8, UR8, UR6, URZ ;  /* 0x0000000608087299 */ /* 0x000fe400080006ff */
[----:B------:R-:W-:-:S04]  /*40f0*/  USHF.L.U32 UR5, UR5, UR6, URZ ;  /* 0x0000000605057299 */ /* 0x000fc800080006ff */
[----:B-1----:R-:W-:-:S04]  /*4100*/  LOP3.LUT R0, R0, UR8, RZ, 0xc0, !PT ;  /* 0x0000000800007c12 */ /* 0x002fc8000f8ec0ff */
[----:B------:R-:W-:-:S13]  /*4110*/  ISETP.NE.AND P0, PT, R0, UR8, PT ;  /* 0x0000000800007c0c */ /* 0x000fda000bf05270 */
[----:B------:R-:W-:Y:S05]  /*4120*/  @P0 BRA `(.L_x_78) ;  /* 0x0000000000580947 */ /* 0x000fea0003800000 */
[----:B------:R-:W1:Y:S02]  /*4130*/  LDS R0, [UR4+0x18] ;  /* 0x00001804ff007984 */ /* 0x000e640008000800 */
[----:B-1----:R-:W-:-:S04]  /*4140*/  LOP3.LUT R0, R0, UR5, RZ, 0xc0, !PT ;  /* 0x0000000500007c12 */ /* 0x002fc8000f8ec0ff */
[----:B------:R-:W-:-:S13]  /*4150*/  ISETP.NE.AND P0, PT, R0, UR5, PT ;  /* 0x0000000500007c0c */ /* 0x000fda000bf05270 */
[----:B------:R-:W-:Y:S05]  /*4160*/  @P0 BRA `(.L_x_79) ;  /* 0x00000000003c0947 */ /* 0x000fea0003800000 */
[----:B------:R-:W1:Y:S01]  /*4170*/  S2R R2, SR_LANEID ;  /* 0x0000000000027919 */ /* 0x000e620000000000 */
[----:B------:R-:W-:Y:S01]  /*4180*/  ULOP3.LUT UR8, URZ, UR8, URZ, 0x33, !UPT ;  /* 0x00000008ff087292 */ /* 0x000fe2000f8e33ff */
[----:B------:R-:W-:Y:S01]  /*4190*/  LOP3.LUT R4, RZ, UR5, RZ, 0x33, !PT ;  /* 0x00000005ff047c12 */ /* 0x000fe2000f8e33ff */
[----:B------:R-:W-:Y:S02]  /*41a0*/  VOTEU.ANY UR7, UPT, PT ;  /* 0x0000000000077886 */ /* 0x000fe400038e0100 */
[----:B------:R-:W-:Y:S01]  /*41b0*/  UFLO.U32 UR7, UR7 ;  /* 0x00000007000772bd */ /* 0x000fe200080e0000 */
[----:B------:R-:W2:Y:S01]  /*41c0*/  REDUX UR5, R4 ;  /* 0x00000000040573c4 */ /* 0x000ea20000000000 */
[----:B------:R-:W-:-:S06]  /*41d0*/  IMAD.U32 R0, RZ, RZ, UR8 ;  /* 0x00000008ff007e24 */ /* 0x000fcc000f8e00ff */
[----:B------:R3:W-:Y:S01]  /*41e0*/  UTCATOMSWS.AND URZ, UR8 ;  /* 0x0000000800ff79e3 */ /* 0x0007e20008000000 */
[----:B------:R-:W4:Y:S01]  /*41f0*/  REDUX UR6, R0 ;  /* 0x00000000000673c4 */ /* 0x000f220000000000 */
[----:B-1----:R-:W-:Y:S01]  /*4200*/  ISETP.EQ.U32.AND P0, PT, R2, UR7, PT ;  /* 0x0000000702007c0c */ /* 0x002fe2000bf02070 */
[----:B--2---:R-:W-:Y:S01]  /*4210*/  IMAD.U32 R2, RZ, RZ, UR5 ;  /* 0x00000005ff027e24 */ /* 0x004fe2000f8e00ff */
[----:B----4-:R-:W-:-:S11]  /*4220*/  MOV R3, UR6 ;  /* 0x0000000600037c02 */ /* 0x010fd60008000f00 */
[----:B------:R3:W-:Y:S04]  /*4230*/  @P0 ATOMS.AND RZ, [UR4+0x14], R3 ;  /* 0x00001403ffff098c */ /* 0x0007e8000a800004 */
[----:B------:R3:W-:Y:S01]  /*4240*/  @P0 ATOMS.AND RZ, [UR4+0x18], R2 ;  /* 0x00001802ffff098c */ /* 0x0007e2000a800004 */
[----:B------:R-:W-:Y:S05]  /*4250*/  BRA `(.L_x_80) ;  /* 0x0000000000147947 */ /* 0x000fea0003800000 */
.L_x_79:
[----:B------:R-:W-:Y:S02]  /*4260*/  MOV R2, 0x4280 ;  /* 0x0000428000027802 */ /* 0x000fe40000000f00 */
[----:B----45:R-:W-:Y:S05]  /*4270*/  CALL.REL.NOINC `($__internal_0_$__cuda_sm10x_tcgen05_guardrail_trap_col_being_dealloced_not_returned_by_alloc) ;  /* 0x00000054005c7944 */ /* 0x030fea0003c00000 */
[----:B------:R-:W-:Y:S05]  /*4280*/  BRA `(.L_x_80) ;  /* 0x0000000000087947 */ /* 0x000fea0003800000 */
.L_x_78:
[----:B------:R-:W-:Y:S02]  /*4290*/  MOV R2, 0x42b0 ;  /* 0x000042b000027802 */ /* 0x000fe40000000f00 */
[----:B----45:R-:W-:Y:S05]  /*42a0*/  CALL.REL.NOINC `($__internal_2_$__cuda_sm10x_tcgen05_guardrail_trap_unallocated_columns_being_dealloced) ;  /* 0x0000005400687944 */ /* 0x030fea0003c00000 */
.L_x_80:
[----:B------:R-:W-:Y:S01]  /*42b0*/  NOP ;  /* 0x0000000000007918 */ /* 0x000fe20000000000 */
[----:B---3--:R-:W-:Y:S05]  /*42c0*/  EXIT ;  /* 0x000000000000794d */ /* 0x008fea0003800000 */
.L_x_62:
[----:B------:R-:W-:-:S09]  /*42d0*/  UISETP.NE.OR UP2, UPT, UR8, 0x3, !UP2 ;  /* 0x000000030800788c */ /* 0x000fd2000d745670 */
[----:B------:R-:W-:Y:S05]  /*42e0*/  BRA.U UP2, `(.L_x_81) ;  /* 0x0000001102147547 */ /* 0x000fea000b800000 */
[----:B------:R-:W1:Y:S01]  /*42f0*/  LDC R0, c[0x0][0xb30] ;  /* 0x0002cc00ff007b82 */ /* 0x000e620000000800 */
[----:B------:R-:W2:Y:S01]  /*4300*/  LDCU.64 UR8, c[0x0][0x888] ;  /* 0x00011100ff0877ac */ /* 0x000ea20008000a00 */
[----:B------:R-:W-:Y:S02]  /*4310*/  HFMA2 R25, -RZ, RZ, 0, 0 ;  /* 0x00000000ff197431 */ /* 0x000fe400000001ff */
[----:B------:R-:W-:Y:S01]  /*4320*/  IMAD.MOV.U32 R32, RZ, RZ, 0x1 ;  /* 0x00000001ff207424 */ /* 0x000fe200078e00ff */
[----:B------:R-:W-:Y:S01]  /*4330*/  MOV R23, 0x1000 ;  /* 0x0000100000177802 */ /* 0x000fe20000000f00 */
[----:B------:R-:W4:Y:S01]  /*4340*/  LDCU.64 UR4, c[0x0][0x890] ;  /* 0x00011200ff0477ac */ /* 0x000f220008000a00 */
[----:B------:R-:W-:Y:S01]  /*4350*/  IMAD.MOV.U32 R27, RZ, RZ, RZ ;  /* 0x000000ffff1b7224 */ /* 0x000fe200078e00ff */
[----:B------:R-:W3:Y:S01]  /*4360*/  LDC R19, c[0x0][0x370] ;  /* 0x0000dc00ff137b82 */ /* 0x000ee20000000800 */
[----:B------:R-:W-:Y:S01]  /*4370*/  UMOV UR7, 0x400 ;  /* 0x0000040000077882 */ /* 0x000fe20000000000 */
[----:B------:R-:W-:-:S02]  /*4380*/  UPLOP3.LUT UP1, UPT, UPT, UPT, UPT, 0x40, 0x4 ;  /* 0x000000000004789c */ /* 0x000fc40003f2e870 */
[----:B------:R-:W-:-:S04]  /*4390*/  ULEA UR7, UR37, UR7, 0x18 ;  /* 0x0000000725077291 */ /* 0x000fc8000f8ec0ff */
[----:B------:R-:W3:Y:S01]  /*43a0*/  LDC R2, c[0x0][0xb0c] ;  /* 0x0002c300ff027b82 */ /* 0x000ee20000000800 */
[----:B------:R-:W-:Y:S02]  /*43b0*/  UIADD3 UR13, UPT, UPT, UR7, 0x128, URZ ;  /* 0x00000128070d7890 */ /* 0x000fe4000fffe0ff */
[----:B--2---:R-:W-:Y:S02]  /*43c0*/  UISETP.NE.U32.AND UP2, UPT, UR8, URZ, UPT ;  /* 0x000000ff0800728c */ /* 0x004fe4000bf45070 */
[----:B------:R-:W-:Y:S02]  /*43d0*/  UIADD3 UR33, UPT, UPT, UR7, 0x110, URZ ;  /* 0x0000011007217890 */ /* 0x000fe4000fffe0ff */
[----:B----4-:R-:W-:Y:S01]  /*43e0*/  UISETP.NE.U32.AND UP3, UPT, UR4, URZ, UPT ;  /* 0x000000ff0400728c */ /* 0x010fe2000bf65070 */
[----:B------:R-:W2:Y:S01]  /*43f0*/  LDC R18, c[0x0][0xb20] ;  /* 0x0002c800ff127b82 */ /* 0x000ea20000000800 */
[----:B-1----:R-:W-:Y:S01]  /*4400*/  ISETP.NE.AND P1, PT, R0, 0x1, PT ;  /* 0x000000010000780c */ /* 0x002fe20003f25270 */
[----:B------:R-:W-:-:S02]  /*4410*/  UISETP.NE.AND.EX UP2, UPT, UR9, URZ, UPT, UP2 ;  /* 0x000000ff0900728c */ /* 0x000fc4000bf45320 */
[----:B------:R-:W-:Y:S02]  /*4420*/  UIADD3 UR25, UPT, UPT, UR7, 0x118, URZ ;  /* 0x0000011807197890 */ /* 0x000fe4000fffe0ff */
[----:B------:R-:W-:Y:S02]  /*4430*/  UIADD3 UR17, UPT, UPT, UR7, 0x120, URZ ;  /* 0x0000012007117890 */ /* 0x000fe4000fffe0ff */
[----:B------:R-:W1:Y:S01]  /*4440*/  LDC.64 R36, c[0x0][0x348] ;  /* 0x0000d200ff247b82 */ /* 0x000e620000000a00 */
[----:B------:R-:W-:Y:S02]  /*4450*/  UPRMT UR13, UR37, 0x654, UR13 ;  /* 0x00000654250d7896 */ /* 0x000fe4000800000d */
[----:B------:R-:W-:-:S05]  /*4460*/  UISETP.NE.AND.EX UP3, UPT, UR5, URZ, UPT, UP3 ;  /* 0x000000ff0500728c */ /* 0x000fca000bf65330 */
[----:B------:R-:W4:Y:S08]  /*4470*/  LDC.64 R16, c[0x0][0xb10] ;  /* 0x0002c400ff107b82 */ /* 0x000f300000000a00 */
[----:B------:R-:W1:Y:S08]  /*4480*/  LDC.64 R6, c[0x0][0xb18] ;  /* 0x0002c600ff067b82 */ /* 0x000e700000000a00 */
[----:B------:R-:W1:Y:S08]  /*4490*/  LDC.64 R4, c[0x0][0xb28] ;  /* 0x0002ca00ff047b82 */ /* 0x000e700000000a00 */
[----:B--23--:R-:W1:Y:S02]  /*44a0*/  LDC R22, c[0x0][0x374] ;  /* 0x0000dd00ff167b82 */ /* 0x00ce640000000800 */
.L_x_92:
[----:B------:R-:W-:Y:S02]  /*44b0*/  LEA R0, R27, UR7, 0x3 ;  /* 0x000000071b007c11 */ /* 0x000fe4000f8e18ff */
[----:B------:R-:W-:Y:S02]  /*44c0*/  SHF.L.U32 R3, R25, 0x1f, RZ ;  /* 0x0000001f19037819 */ /* 0x000fe400000006ff */
[----:B------:R-:W-:Y:S02]  /*44d0*/  LEA R28, R27, UR7, 0x4 ;  /* 0x000000071b1c7c11 */ /* 0x000fe4000f8e20ff */
[----:B--2---:R-:W2:Y:S02]  /*44e0*/  SYNCS.PHASECHK.TRANS64.TRYWAIT P0, [R0+URZ+0x160], R3 ;  /* 0x00016003000075a7 */ /* 0x004ea400080011ff */
[----:B--2---:R-:W-:Y:S05]  /*44f0*/  @!P0 BRA `(.L_x_82) ;  /* 0x0000004c006c8947 */ /* 0x004fea0003800000 */
.L_x_198:
[----:B------:R-:W-:Y:S01]  /*4500*/  ISETP.GE.AND P0, PT, R26, 0x1, PT ;  /* 0x000000011a00780c */ /* 0x000fe20003f06270 */
[----:B------:R-:W3:Y:S01]  /*4510*/  LDS.128 R28, [R28+0x1f0] ;  /* 0x0001f0001c1c7984 */ /* 0x000ee20000000c00 */
[----:B--2---:R-:W-:Y:S01]  /*4520*/  VIADD R0, R0, 0x170 ;  /* 0x0000017000007836 */ /* 0x004fe20000000000 */
[----:B------:R-:W-:Y:S01]  /*4530*/  @!PT LDS RZ, [RZ] ;  /* 0x00000000fffff984 */ /* 0x000fe20000000800 */
[----:B------:R-:W-:Y:S01]  /*4540*/  @!PT LDS RZ, [RZ] ;  /* 0x00000000fffff984 */ /* 0x000fe20000000800 */
[----:B------:R-:W-:Y:S01]  /*4550*/  @!PT LDS RZ, [RZ] ;  /* 0x00000000fffff984 */ /* 0x000fe20000000800 */
[----:B------:R-:W-:Y:S01]  /*4560*/  @!PT LDS RZ, [RZ] ;  /* 0x00000000fffff984 */ /* 0x000fe20000000800 */
[----:B------:R2:W-:Y:S06]  /*4570*/  MEMBAR.ALL.CTA ;  /* 0x0000000000007992 */ /* 0x0005ec0000008000 */
[----:B--2---:R-:W2:Y:S01]  /*4580*/  FENCE.VIEW.ASYNC.S ;  /* 0x00000000000073c6 */ /* 0x004ea20000000000 */
[----:B------:R-:W-:Y:S04]  /*4590*/  PRMT R0, RZ, 0x654, R0 ;  /* 0x00000654ff007816 */ /* 0x000fe80000000000 */
[----:B--2---:R2:W-:Y:S01]  /*45a0*/  SYNCS.ARRIVE.TRANS64.RED.A1T0 RZ, [R0+URZ], RZ ;  /* 0x000000ff00ff79a7 */ /* 0x0045e200081004ff */
[----:B---3--:R-:W-:Y:S11]  /*45b0*/  LOP3.LUT P3, RZ, R30, 0x1, RZ, 0xc0, !PT ;  /* 0x000000011eff7812 */ /* 0x008ff6000786c0ff */
[----:B------:R-:W-:Y:S02]  /*45c0*/  @!UPT UIADD3 URZ, UPT, UPT, URZ, URZ, URZ ;  /* 0x000000fffffff290 */ /* 0x000fe4000fffe0ff */
[----:B------:R-:W-:Y:S02]  /*45d0*/  @P3 MOV R13, R28 ;  /* 0x0000001c000d3202 */ /* 0x000fe40000000f00 */
[----:B------:R-:W-:Y:S01]  /*45e0*/  @P3 LOP3.LUT R8, R29, 0xffff, RZ, 0xc0, !PT ;  /* 0x0000ffff1d083812 */ /* 0x000fe200078ec0ff */
[----:B--2---:R-:W-:Y:S06]  /*45f0*/  @!P0 BRA `(.L_x_83) ;  /* 0x0000000000a48947 */ /* 0x004fec0003800000 */
[----:B-1---5:R-:W-:Y:S01]  /*4600*/  IMAD.HI.U32 R33, R22, R7, RZ ;  /* 0x0000000716217227 */ /* 0x022fe200078e00ff */
[----:B------:R-:W-:Y:S02]  /*4610*/  ISETP.NE.AND P0, PT, R6, 0x1, PT ;  /* 0x000000010600780c */ /* 0x000fe40003f05270 */
[----:B------:R-:W-:Y:S01]  /*4620*/  ISETP.NE.AND P2, PT, R26, 0x1, PT ;  /* 0x000000011a00780c */ /* 0x000fe20003f45270 */
[----:B----4-:R-:W-:Y:S01]  /*4630*/  IMAD.HI.U32 R34, R19, R16, RZ ;  /* 0x0000001013227227 */ /* 0x010fe200078e00ff */
[----:B------:R-:W-:Y:S02]  /*4640*/  SHF.R.U32.HI R33, RZ, R18, R33 ;  /* 0x00000012ff217219 */ /* 0x000fe40000011621 */
[----:B------:R-:W-:Y:S01]  /*4650*/  ISETP.NE.AND P4, PT, R2, 0x1, PT ;  /* 0x000000010200780c */ /* 0x000fe20003f85270 */
[----:B------:R-:W-:Y:S01]  /*4660*/  IMAD.HI.U32 R38, R13, R16, RZ ;  /* 0x000000100d267227 */ /* 0x000fe200078e00ff */
[----:B------:R-:W-:Y:S02]  /*4670*/  SHF.R.U32.HI R34, RZ, R17, R34 ;  /* 0x00000011ff227219 */ /* 0x000fe40000011622 */
[----:B------:R-:W-:Y:S01]  /*4680*/  SEL R3, R22, R33, !P0 ;  /* 0x0000002116037207 */ /* 0x000fe20004000000 */
[C---:B------:R-:W-:Y:S01]  /*4690*/  IMAD.HI.U32 R33, R8.reuse, R7, RZ ;  /* 0x0000000708217227 */ /* 0x040fe200078e00ff */
[----:B------:R-:W-:Y:S02]  /*46a0*/  SEL R11, R19, R34, !P4 ;  /* 0x00000022130b7207 */ /* 0x000fe40006000000 */
[----:B------:R-:W-:Y:S01]  /*46b0*/  SHF.R.U32.HI R38, RZ, R17, R38 ;  /* 0x00000011ff267219 */ /* 0x000fe20000011626 */
[----:B------:R-:W-:Y:S01]  /*46c0*/  IMAD.HI.U32 R40, R3, R4, RZ ;  /* 0x0000000403287227 */ /* 0x000fe200078e00ff */
[----:B------:R-:W-:Y:S03]  /*46d0*/  SHF.R.U32.HI R33, RZ, R18, R33 ;  /* 0x00000012ff217219 */ /* 0x000fe60000011621 */
[----:B------:R-:W-:Y:S01]  /*46e0*/  IMAD.HI.U32 R34, R11, R4, RZ ;  /* 0x000000040b227227 */ /* 0x000fe200078e00ff */
[----:B------:R-:W-:Y:S02]  /*46f0*/  @P2 SHF.R.U32.HI R3, RZ, R5, R40 ;  /* 0x00000005ff032219 */ /* 0x000fe40000011628 */
[----:B------:R-:W-:Y:S02]  /*4700*/  SEL R9, R8, R33, !P0 ;  /* 0x0000002108097207 */ /* 0x000fe40004000000 */
[----:B------:R-:W-:Y:S01]  /*4710*/  @P2 SHF.R.U32.HI R11, RZ, R5, R34 ;  /* 0x00000005ff0b2219 */ /* 0x000fe20000011622 */
[C---:B------:R-:W-:Y:S01]  /*4720*/  IMAD R10, R26.reuse, R3, RZ ;  /* 0x000000031a0a7224 */ /* 0x040fe200078e02ff */
[----:B------:R-:W-:Y:S01]  /*4730*/  SEL R3, R13, R38, !P4 ;  /* 0x000000260d037207 */ /* 0x000fe20006000000 */
[C---:B------:R-:W-:Y:S03]  /*4740*/  IMAD.HI.U32 R14, R9.reuse, R4, RZ ;  /* 0x00000004090e7227 */ /* 0x040fe600078e00ff */
[----:B------:R-:W-:Y:S01]  /*4750*/  ISETP.GE.AND P0, PT, R9, R10, PT ;  /* 0x0000000a0900720c */ /* 0x000fe20003f06270 */
[C---:B------:R-:W-:Y:S01]  /*4760*/  IMAD R12, R26.reuse, R11, RZ ;  /* 0x0000000b1a0c7224 */ /* 0x040fe200078e02ff */
[-C--:B------:R-:W-:Y:S04]  /*4770*/  SHF.R.U32.HI R14, RZ, R5.reuse, R14 ;  /* 0x00000005ff0e7219 */ /* 0x080fe8000001160e */
[----:B------:R-:W-:Y:S02]  /*4780*/  ISETP.GE.OR P0, PT, R3, R12, P0 ;  /* 0x0000000c0300720c */ /* 0x000fe40000706670 */
[----:B------:R-:W-:Y:S05]  /*4790*/  SEL R15, R9, R14, !P2 ;  /* 0x0000000e090f7207 */ /* 0x000fea0005000000 */
[----:B------:R-:W-:Y:S04]  /*47a0*/  IMAD.MOV R14, RZ, RZ, -R15 ;  /* 0x000000ffff0e7224 */ /* 0x000fe800078e0a0f */
[----:B------:R-:W-:Y:S02]  /*47b0*/  IMAD R14, R26, R14, R9 ;  /* 0x0000000e1a0e7224 */ /* 0x000fe400078e0209 */
[C---:B------:R-:W-:Y:S05]  /*47c0*/  @!P0 IMAD.HI.U32 R10, R3.reuse, R4, RZ ;  /* 0x00000004030a8227 */ /* 0x040fea00078e00ff */
[----:B------:R-:W-:Y:S04]  /*47d0*/  @!P0 SHF.R.U32.HI R10, RZ, R5, R10 ;  /* 0x00000005ff0a8219 */ /* 0x000fe8000001160a */
[----:B------:R-:W-:Y:S01]  /*47e0*/  @!P0 SEL R0, R3, R10, !P2 ;  /* 0x0000000a03008207 */ /* 0x000fe20005000000 */
[----:B------:R-:W-:Y:S03]  /*47f0*/  IMAD.MOV R10, RZ, RZ, -R3 ;  /* 0x000000ffff0a7224 */ /* 0x000fe600078e0a03 */
[----:B------:R-:W-:Y:S01]  /*4800*/  @!P0 IADD3 R15, PT, PT, R15, -R0, RZ ;  /* 0x800000000f0f8210 */ /* 0x000fe20007ffe0ff */
[----:B------:R-:W-:Y:S01]  /*4810*/  @!P0 IMAD R0, R11, R14, R0 ;  /* 0x0000000e0b008224 */ /* 0x000fe200078e0200 */
[----:B------:R-:W-:Y:S01]  /*4820*/  IADD3 R11, PT, PT, -R9, RZ, RZ ;  /* 0x000000ff090b7210 */ /* 0x000fe20007ffe1ff */
[----:B------:R-:W-:Y:S02]  /*4830*/  IMAD R13, R2, R10, R13 ;  /* 0x0000000a020d7224 */ /* 0x000fe400078e020d */
[----:B------:R-:W-:Y:S02]  /*4840*/  @!P0 IMAD R9, R15, R26, R3 ;  /* 0x0000001a0f098224 */ /* 0x000fe400078e0203 */
[----:B------:R-:W-:Y:S02]  /*4850*/  @!P0 IMAD.MOV.U32 R3, RZ, RZ, R0 ;  /* 0x000000ffff038224 */ /* 0x000fe400078e0000 */
[----:B------:R-:W-:Y:S02]  /*4860*/  IMAD R8, R6, R11, R8 ;  /* 0x0000000b06087224 */ /* 0x000fe400078e0208 */
[----:B------:R-:W-:Y:S02]  /*4870*/  IMAD R13, R3, R2, R13 ;  /* 0x00000002030d7224 */ /* 0x000fe400078e020d */
[----:B------:R-:W-:Y:S02]  /*4880*/  IMAD R8, R9, R6, R8 ;  /* 0x0000000609087224 */ /* 0x000fe400078e0208 */
.L_x_83:
[----:B------:R-:W-:Y:S05]  /*4890*/  BRA.U UP1, `(.L_x_84) ;  /* 0x0000000101107547 */ /* 0x000fea000b800000 */
[----:B------:R-:W-:Y:S04]  /*48a0*/  MOV R0, UR6 ;  /* 0x0000000600007c02 */ /* 0x000fe80008000f00 */
[----:B------:R-:W-:Y:S04]  /*48b0*/  SHF.L.U32 R3, R0, 0x1f, RZ ;  /* 0x0000001f00037819 */ /* 0x000fe800000006ff */
[----:B------:R-:W2:Y:S02]  /*48c0*/  SYNCS.PHASECHK.TRANS64.TRYWAIT P0, [UR7+0x158], R3 ;  /* 0x00015803ff0075a7 */ /* 0x000ea40008001107 */
[----:B--2---:R-:W-:Y:S05]  /*48d0*/  @!P0 BRA `(.L_x_85) ;  /* 0x0000004800888947 */ /* 0x004fea0003800000 */
.L_x_84:
[----:B------:R-:W-:Y:S02]  /*48e0*/  R2UR UR35, R21 ;  /* 0x00000000152372ca */ /* 0x000fe400000e0000 */
[----:B------:R-:W-:Y:S02]  /*48f0*/  R2UR UR34, R20 ;  /* 0x00000000142272ca */ /* 0x000fe400000e0000 */
[----:B------:R-:W-:Y:S02]  /*4900*/  ISETP.NE.U32.AND P2, PT, RZ, UR4, PT ;  /* 0x00000004ff007c0c */ /* 0x000fe4000bf45070 */
[----:B------:R-:W-:Y:S02]  /*4910*/  SHF.L.U32 R12, R32, 0x1f, RZ ;  /* 0x0000001f200c7819 */ /* 0x000fe400000006ff */
[----:B------:R-:W-:Y:S05]  /*4920*/  ISETP.NE.AND.EX P2, PT, RZ, UR5, PT, P2 ;  /* 0x00000005ff007c0c */ /* 0x000fea000bf45320 */
[----:B------:R-:W-:Y:S02]  /*4930*/  USHF.L.U32 UR35, UR35, 0x6, URZ ;  /* 0x0000000623237899 */ /* 0x000fe400080006ff */
[----:B------:R-:W-:Y:S01]  /*4940*/  USHF.L.U32 UR34, UR34, 0x7, URZ ;  /* 0x0000000722227899 */ /* 0x000fe200080006ff */
[----:B------:R-:W-:Y:S11]  /*4950*/  BRA.U !UP3, `(.L_x_86) ;  /* 0x000000010b347547 */ /* 0x000ff6000b800000 */
[----:B------:R-:W-:Y:S01]  /*4960*/  UPLOP3.LUT UP0, UPT, UPT, UPT, UP2, 0x80, 0x8 ;  /* 0x000000000008789c */ /* 0x000fe20003f0f020 */
[----:B--2---:R-:W-:Y:S02]  /*4970*/  HFMA2 R0, -RZ, RZ, 0, 5.9604644775390625e-08 ;  /* 0x00000001ff007431 */ /* 0x004fe400000001ff */
[----:B------:R-:W-:Y:S03]  /*4980*/  IMAD.MOV.U32 R59, RZ, RZ, 0x1 ;  /* 0x00000001ff3b7424 */ /* 0x000fe600078e00ff */
[----:B------:R-:W-:Y:S05]  /*4990*/  PLOP3.LUT P0, PT, PT, PT, UP0, 0x80, 0x8 ;  /* 0x000000000008781c */ /* 0x000fea0003f0f008 */
[----:B------:R-:W2:Y:S01]  /*49a0*/  @UP0 LDCU.64 UR10, c[0x0][0x888] ;  /* 0x00011100ff0a07ac */ /* 0x000ea20008000a00 */
[----:B------:R-:W-:Y:S07]  /*49b0*/  @UP0 UIMAD UR8, UR36, UR4, URZ ;  /* 0x00000004240802a4 */ /* 0x000fee000f8e02ff */
[----:B------:R-:W-:Y:S01]  /*49c0*/  @!P0 PRMT R59, R0, 0x7610, R59 ;  /* 0x00007610003b8816 */ /* 0x000fe2000000003b */
[----:B--2---:R-:W-:Y:S03]  /*49d0*/  @UP0 UIMAD.WIDE UR10, UR8, 0x4, UR10 ;  /* 0x00000004080a08a5 */ /* 0x004fe6000f8e020a */
[----:B------:R-:W2:Y:S03]  /*49e0*/  @!UP0 LDCU UR8, c[0x0][0x880] ;  /* 0x00011000ff0887ac */ /* 0x000ea60008000800 */
[----:B------:R-:W-:Y:S01]  /*49f0*/  IMAD.U32 R10, RZ, RZ, UR10 ;  /* 0x0000000aff0a7e24 */ /* 0x000fe2000f8e00ff */
[----:B------:R-:W-:Y:S05]  /*4a00*/  MOV R11, UR11 ;  /* 0x0000000b000b7c02 */ /* 0x000fea0008000f00 */
[----:B-----5:R3:W5:Y:S02]  /*4a10*/  @P0 LDG.E R35, desc[UR46][R10.64] ;  /* 0x0000002e0a230981 */ /* 0x020764000c1e1900 */
[----:B--23--:R-:W-:Y:S07]  /*4a20*/  @!P0 IMAD.U32 R35, RZ, RZ, UR8 ;  /* 0x00000008ff238e24 */ /* 0x00cfee000f8e00ff */
.L_x_86:
[----:B-----5:R-:W-:Y:S01]  /*4a30*/  @!P2 FSETP.EQ.AND P0, PT, R35, RZ, PT ;  /* 0x000000ff2300a20b */ /* 0x020fe20003f02000 */
[----:B------:R-:W-:Y:S01]  /*4a40*/  @!UPT UIADD3 URZ, UPT, UPT, URZ, URZ, URZ ;  /* 0x000000fffffff290 */ /* 0x000fe2000fffe0ff */
[----:B------:R-:W-:Y:S11]  /*4a50*/  @!P2 BRA `(.L_x_87) ;  /* 0x000000000014a947 */ /* 0x000ff60003800000 */
[----:B------:R-:W-:Y:S02]  /*4a60*/  LOP3.LUT P2, RZ, R59, 0xff, RZ, 0xc0, !PT ;  /* 0x000000ff3bff7812 */ /* 0x000fe4000784c0ff */
[----:B------:R-:W-:Y:S04]  /*4a70*/  PLOP3.LUT P0, PT, PT, PT, UP0, 0x80, 0x8 ;  /* 0x000000000008781c */ /* 0x000fe80003f0f008 */
[----:B------:R-:W-:Y:S07]  /*4a80*/  PLOP3.LUT P0, PT, P0, PT, PT, 0x8, 0x80 ;  /* 0x000000000080781c */ /* 0x000fee000070e170 */
[----:B------:R-:W-:Y:S11]  /*4a90*/  @P2 FSETP.EQ.AND P0, PT, R35, RZ, PT ;  /* 0x000000ff2300220b */ /* 0x000ff60003f02000 */
[----:B------:R-:W-:Y:S02]  /*4aa0*/  @!UPT UIADD3 URZ, UPT, UPT, URZ, URZ, URZ ;  /* 0x000000fffffff290 */ /* 0x000fe4000fffe0ff */
.L_x_87:
[----:B------:R-:W3:Y:S01]  /*4ab0*/  SYNCS.PHASECHK.TRANS64.TRYWAIT P2, [UR7+0x130], R12 ;  /* 0x0001300cff0075a7 */ /* 0x000ee20008041107 */
[----:B------:R-:W-:Y:S04]  /*4ac0*/  ELECT P4, URZ, PT ;  /* 0x0000000000ff782f */ /* 0x000fe80003880000 */
[----:B------:R-:W-:Y:S11]  /*4ad0*/  PLOP3.LUT P4, PT, P0, P4, PT, 0xf2, 0x2f ;  /* 0x00000000002f781c */ /* 0x000ff60000789e72 */
[----:B------:R-:W-:Y:S02]  /*4ae0*/  @!UPT UIADD3 URZ, UPT, UPT, URZ, URZ, URZ ;  /* 0x000000fffffff290 */ /* 0x000fe4000fffe0ff */
[----:B-1----:R-:W-:Y:S05]  /*4af0*/  @!P4 IADD3 R9, P0, PT, R36, 0x580, RZ ;  /* 0x000005802409c810 */ /* 0x002fea0007f1e0ff */
[----:B--2---:R-:W-:Y:S01]  /*4b00*/  @!P4 IMAD.X R0, RZ, RZ, R37, P0 ;  /* 0x000000ffff00c224 */ /* 0x004fe200000e0625 */
[----:B---3--:R-:W-:Y:S07]  /*4b10*/  @!P2 BRA `(.L_x_88) ;  /* 0x000000480010a947 */ /* 0x008fee0003800000 */
.L_x_201:
[----:B------:R-:W-:Y:S01]  /*4b20*/  @!P4 R2UR UR8, R0 ;  /* 0x000000000008c2ca */ /* 0x000fe200000e0000 */
[----:B------:R-:W-:Y:S01]  /*4b30*/  VOTEU.ALL UP1, P4 ;  /* 0x0000000000ff7886 */ /* 0x000fe20002020000 */
[----:B------:R-:W-:Y:S01]  /*4b40*/  @!P4 R2UR UR9, R9 ;  /* 0x000000000909c2ca */ /* 0x000fe200000e0000 */
[----:B------:R-:W-:Y:S01]  /*4b50*/  @!P4 IMAD.MOV.U32 R0, RZ, RZ, 0x1000 ;  /* 0x00001000ff00c424 */ /* 0x000fe200078e00ff */
[----:B------:R-:W-:Y:S01]  /*4b60*/  UMOV UR10, 0x0 ;  /* 0x00000000000a7882 */ /* 0x000fe20000000000 */
[----:B------:R-:W-:Y:S01]  /*4b70*/  UMOV UR11, 0x10000000 ;  /* 0x10000000000b7882 */ /* 0x000fe20000000000 */
[----:B------:R-:W-:Y:S01]  /*4b80*/  @!UP1 UIADD3 UR32, UPT, UPT, UR7, 0x400, URZ ;  /* 0x0000040007209890 */ /* 0x000fe2000fffe0ff */
[----:B------:R-:W-:Y:S01]  /*4b90*/  @!P4 IADD3 R9, P0, PT, R36, 0x580, RZ ;  /* 0x000005802409c810 */ /* 0x000fe20007f1e0ff */
[----:B------:R-:W-:Y:S05]  /*4ba0*/  VOTEU.ALL UP1, P4 ;  /* 0x0000000000ff7886 */ /* 0x000fea0002020000 */
[----:B------:R-:W-:Y:S01]  /*4bb0*/  IMAD.U32 R11, RZ, RZ, UR8 ;  /* 0x00000008ff0b7e24 */ /* 0x000fe2000f8e00ff */
[----:B------:R-:W-:Y:S01]  /*4bc0*/  UPRMT UR8, UR37, 0x654, UR33 ;  /* 0x0000065425087896 */ /* 0x000fe20008000021 */
[----:B------:R-:W-:Y:S03]  /*4bd0*/  IMAD.U32 R10, RZ, RZ, UR9 ;  /* 0x00000009ff0a7e24 */ /* 0x000fe6000f8e00ff */
[----:B------:R-:W-:Y:S02]  /*4be0*/  @!P4 R2UR UR15, R11 ;  /* 0x000000000b0fc2ca */ /* 0x000fe400000e0000 */
[----:B------:R-:W-:Y:S11]  /*4bf0*/  @!P4 R2UR UR14, R10 ;  /* 0x000000000a0ec2ca */ /* 0x000ff600000e0000 */
[----:B------:R-:W-:Y:S02]  /*4c00*/  @!UPT UIADD3 URZ, UPT, UPT, URZ, URZ, URZ ;  /* 0x000000fffffff290 */ /* 0x000fe4000fffe0ff */
[----:B------:R2:W-:Y:S01]  /*4c10*/  @!UP1 UTMALDG.3D [UR32], [UR14], desc[UR10] ;  /* 0x00000a200e0095b4 */ /* 0x0005e20008011000 */
[----:B------:R3:W-:Y:S01]  /*4c20*/  @!P4 SYNCS.ARRIVE.TRANS64.RED.A0TR RZ, [UR7+0x110], R0 ;  /* 0x00011000ffffc9a7 */ /* 0x0007e20008300407 */
[----:B------:R-:W-:Y:S01]  /*4c30*/  SYNCS.ARRIVE.TRANS64.RED.A1T0 RZ, [UR8], RZ ;  /* 0x000000ffffff79a7 */ /* 0x000fe20008100408 */
[----:B---3--:R-:W-:Y:S01]  /*4c40*/  @!P4 IMAD.X R0, RZ, RZ, R37, P0 ;  /* 0x000000ffff00c224 */ /* 0x008fe200000e0625 */
[----:B------:R-:W3:Y:S02]  /*4c50*/  SYNCS.PHASECHK.TRANS64.TRYWAIT P2, [UR7+0x138], R12 ;  /* 0x0001380cff0075a7 */ /* 0x000ee40008041107 */
[----:B--23--:R-:W-:Y:S05]  /*4c60*/  @!P2 BRA `(.L_x_89) ;  /* 0x0000004400d4a947 */ /* 0x00cfea0003800000 */
.L_x_203:
        /* <DEDUP_REMOVED lines=8> */
[----:B------:R-:W-:Y:S01]  /*4cf0*/  @!UP1 UIADD3 UR24, UPT, UPT, UR7, 0x1400, URZ ;  /* 0x0000140007189890 */ /* 0x000fe2000fffe0ff */
[----:B------:R-:W-:Y:S01]  /*4d00*/  VOTEU.ALL UP1, P4 ;  /* 0x0000000000ff7886 */ /* 0x000fe20002020000 */
[----:B------:R-:W-:Y:S01]  /*4d10*/  UMOV UR27, UR35 ;  /* 0x00000023001b7c82 */ /* 0x000fe20008000000 */
[----:B------:R-:W-:Y:S02]  /*4d20*/  UMOV UR28, UR36 ;  /* 0x00000024001c7c82 */ /* 0x000fe40008000000 */
[----:B------:R-:W-:Y:S01]  /*4d30*/  IMAD.U32 R11, RZ, RZ, UR8 ;  /* 0x00000008ff0b7e24 */ /* 0x000fe2000f8e00ff */
[----:B------:R-:W-:Y:S01]  /*4d40*/  UPRMT UR8, UR37, 0x654, UR25 ;  /* 0x0000065425087896 */ /* 0x000fe20008000019 */
[----:B------:R-:W-:Y:S02]  /*4d50*/  IMAD.U32 R10, RZ, RZ, UR9 ;  /* 0x00000009ff0a7e24 */ /* 0x000fe4000f8e00ff */
[----:B------:R-:W-:Y:S01]  /*4d60*/  @!P4 IMAD.X R20, RZ, RZ, R37, P0 ;  /* 0x000000ffff14c224 */ /* 0x000fe200000e0625 */
[----:B------:R-:W-:Y:S02]  /*4d70*/  @!P4 R2UR UR15, R11 ;  /* 0x000000000b0fc2ca */ /* 0x000fe400000e0000 */
[----:B------:R-:W-:Y:S11]  /*4d80*/  @!P4 R2UR UR14, R10 ;  /* 0x000000000a0ec2ca */ /* 0x000ff600000e0000 */
[----:B------:R-:W-:Y:S02]  /*4d90*/  @!UPT UIADD3 URZ, UPT, UPT, URZ, URZ, URZ ;  /* 0x000000fffffff290 */ /* 0x000fe4000fffe0ff */
[----:B------:R2:W-:Y:S01]  /*4da0*/  @!UP1 UTMALDG.3D [UR24], [UR14], desc[UR10] ;  /* 0x00000a180e0095b4 */ /* 0x0005e20008011000 */
[----:B------:R2:W-:Y:S01]  /*4db0*/  @!P4 SYNCS.ARRIVE.TRANS64.RED.A0TR RZ, [UR7+0x118], R0 ;  /* 0x00011800ffffc9a7 */ /* 0x0005e20008300407 */
[----:B------:R-:W-:Y:S01]  /*4dc0*/  SYNCS.ARRIVE.TRANS64.RED.A1T0 RZ, [UR8], RZ ;  /* 0x000000ffffff79a7 */ /* 0x000fe20008100408 */
[----:B------:R-:W3:Y:S02]  /*4dd0*/  SYNCS.PHASECHK.TRANS64.TRYWAIT P2, [UR7+0x140], R12 ;  /* 0x0001400cff0075a7 */ /* 0x000ee40008041107 */
[----:B--23--:R-:W-:Y:S05]  /*4de0*/  @!P2 BRA `(.L_x_90) ;  /* 0x00000044008ca947 */ /* 0x00cfea0003800000 */
.L_x_205:
[----:B------:R-:W2:Y:S01]  /*4df0*/  LDC.64 R14, c[0x0][0xb10] ;  /* 0x0002c400ff0e7b82 */ /* 0x000ea20000000a00 */
[----:B------:R-:W-:Y:S01]  /*4e00*/  @!P4 R2UR UR8, R20 ;  /* 0x000000001408c2ca */ /* 0x000fe200000e0000 */
[----:B------:R-:W-:Y:S01]  /*4e10*/  VOTEU.ALL UP1, P4 ;  /* 0x0000000000ff7886 */ /* 0x000fe20002020000 */
[----:B------:R-:W-:Y:S01]  /*4e20*/  @!P4 R2UR UR9, R21 ;  /* 0x000000001509c2ca */ /* 0x000fe200000e0000 */
[----:B------:R-:W-:Y:S01]  /*4e30*/  UMOV UR10, 0x0 ;  /* 0x00000000000a7882 */ /* 0x000fe20000000000 */
[----:B------:R-:W-:Y:S03]  /*4e40*/  UMOV UR11, 0x10000000 ;  /* 0x10000000000b7882 */ /* 0x000fe60000000000 */
[----:B------:R-:W3:Y:S01]  /*4e50*/  LDC.64 R10, c[0x0][0xb18] ;  /* 0x0002c600ff0a7b82 */ /* 0x000ee20000000a00 */
[----:B------:R-:W-:Y:S01]  /*4e60*/  @!UP1 UIADD3 UR18, UPT, UPT, UR34, 0x40, URZ ;  /* 0x0000004022129890 */ /* 0x000fe2000fffe0ff */
[----:B------:R-:W-:Y:S01]  /*4e70*/  @P3 SHF.R.U32.HI R24, RZ, 0x10, R29 ;  /* 0x00000010ff183819 */ /* 0x000fe2000001161d */
[----:B------:R-:W-:Y:S01]  /*4e80*/  @!UP1 UIADD3 UR16, UPT, UPT, UR7, 0x2400, URZ ;  /* 0x0000240007109890 */ /* 0x000fe2000fffe0ff */
[----:B------:R-:W-:Y:S01]  /*4e90*/  VIADD R27, R27, 0x1 ;  /* 0x000000011b1b7836 */ /* 0x000fe20000000000 */
[----:B------:R-:W-:Y:S03]  /*4ea0*/  VOTEU.ALL UP1, P4 ;  /* 0x0000000000ff7886 */ /* 0x000fe60002020000 */
[----:B------:R-:W5:Y:S01]  /*4eb0*/  @!P1 LDC R0, c[0x0][0xb20] ;  /* 0x0002c800ff009b82 */ /* 0x000f620000000800 */
[----:B------:R-:W-:Y:S01]  /*4ec0*/  UMOV UR19, UR35 ;  /* 0x0000002300137c82 */ /* 0x000fe20008000000 */
[----:B------:R-:W-:Y:S01]  /*4ed0*/  IMAD.U32 R21, RZ, RZ, UR8 ;  /* 0x00000008ff157e24 */ /* 0x000fe2000f8e00ff */
[----:B------:R-:W-:Y:S05]  /*4ee0*/  UMOV UR20, UR36 ;  /* 0x0000002400147c82 */ /* 0x000fea0008000000 */
[----:B-1----:R-:W1:Y:S01]  /*4ef0*/  @!P1 LDC R3, c[0x0][0xb0c] ;  /* 0x0002c300ff039b82 */ /* 0x002e620000000800 */
[----:B------:R-:W-:Y:S01]  /*4f00*/  IMAD.U32 R20, RZ, RZ, UR9 ;  /* 0x00000009ff147e24 */ /* 0x000fe2000f8e00ff */
[----:B------:R-:W-:Y:S01]  /*4f10*/  UPRMT UR8, UR37, 0x654, UR17 ;  /* 0x0000065425087896 */ /* 0x000fe20008000011 */
[----:B------:R-:W-:Y:S03]  /*4f20*/  @!P4 R2UR UR15, R21 ;  /* 0x00000000150fc2ca */ /* 0x000fe600000e0000 */
[----:B------:R-:W-:Y:S01]  /*4f30*/  @!P4 R2UR UR14, R20 ;  /* 0x00000000140ec2ca */ /* 0x000fe200000e0000 */
[----:B------:R-:W-:Y:S11]  /*4f40*/  @!P4 IMAD.MOV.U32 R20, RZ, RZ, 0x1000 ;  /* 0x00001000ff14c424 */ /* 0x000ff600078e00ff */
[----:B------:R-:W-:Y:S01]  /*4f50*/  @!UPT UIADD3 URZ, UPT, UPT, URZ, URZ, URZ ;  /* 0x000000fffffff290 */ /* 0x000fe2000fffe0ff */
[----:B------:R1:W-:Y:S01]  /*4f60*/  @!UP1 UTMALDG.3D [UR16], [UR14], desc[UR10] ;  /* 0x00000a100e0095b4 */ /* 0x0003e20008011000 */
[----:B------:R1:W-:Y:S02]  /*4f70*/  @!P4 SYNCS.ARRIVE.TRANS64.RED.A0TR RZ, [UR7+0x120], R20 ;  /* 0x00012014ffffc9a7 */ /* 0x0003e40008300407 */
[----:B-1----:R-:W-:Y:S01]  /*4f80*/  @!P1 ISETP.NE.AND P2, PT, R3, 0x1, PT ;  /* 0x000000010300980c */ /* 0x002fe20003f45270 */
[C---:B--2---:R-:W-:Y:S01]  /*4f90*/  @!P1 IMAD.HI.U32 R14, R13.reuse, R14, RZ ;  /* 0x0000000e0d0e9227 */ /* 0x044fe200078e00ff */
[----:B---3--:R-:W-:Y:S03]  /*4fa0*/  @!P1 ISETP.NE.AND P0, PT, R10, 0x1, PT ;  /* 0x000000010a00980c */ /* 0x008fe60003f05270 */
[C---:B------:R-:W-:Y:S01]  /*4fb0*/  @!P1 IMAD.HI.U32 R11, R8.reuse, R11, RZ ;  /* 0x0000000b080b9227 */ /* 0x040fe200078e00ff */
[----:B------:R-:W-:Y:S04]  /*4fc0*/  @!P1 SHF.R.U32.HI R14, RZ, R15, R14 ;  /* 0x0000000fff0e9219 */ /* 0x000fe8000001160e */
[----:B-----5:R-:W-:Y:S01]  /*4fd0*/  @!P1 SHF.R.U32.HI R9, RZ, R0, R11 ;  /* 0x00000000ff099219 */ /* 0x020fe2000001160b */
[----:B------:R-:W-:Y:S01]  /*4fe0*/  SYNCS.ARRIVE.TRANS64.RED.A1T0 RZ, [UR8], RZ ;  /* 0x000000ffffff79a7 */ /* 0x000fe20008100408 */
[----:B------:R-:W-:Y:S02]  /*4ff0*/  @!P1 SEL R14, R13, R14, !P2 ;  /* 0x0000000e0d0e9207 */ /* 0x000fe40005000000 */
[----:B------:R-:W-:Y:S01]  /*5000*/  @!P1 SEL R9, R8, R9, !P0 ;  /* 0x0000000908099207 */ /* 0x000fe20004000000 */
[----:B------:R-:W1:Y:S04]  /*5010*/  SYNCS.PHASECHK.TRANS64.TRYWAIT P5, [UR7+0x148], R12 ;  /* 0x0001480cff0075a7 */ /* 0x000e6800080a1107 */
[----:B------:R-:W-:Y:S02]  /*5020*/  @!P1 IMAD.IADD R0, R9, 0x1, -R14 ;  /* 0x0000000109009824 */ /* 0x000fe400078e0a0e */
[----:B------:R-:W-:Y:S02]  /*5030*/  @!P1 IMAD.IADD R9, R14, 0x1, -R9 ;  /* 0x000000010e099824 */ /* 0x000fe400078e0a09 */
[----:B------:R-:W-:Y:S02]  /*5040*/  @!P1 IMAD R13, R0, R3, R13 ;  /* 0x00000003000d9224 */ /* 0x000fe400078e020d */
[----:B------:R-:W-:Y:S01]  /*5050*/  @!P1 IMAD R8, R9, R10, R8 ;  /* 0x0000000a09089224 */ /* 0x000fe200078e0208 */
[----:B-1----:R-:W-:Y:S06]  /*5060*/  @!P5 BRA `(.L_x_91) ;  /* 0x000000440004d947 */ /* 0x002fec0003800000 */
.L_x_207:
[----:B-1----:R-:W-:Y:S01]  /*5070*/  @!P4 IADD3 R3, P0, PT, R36, 0x580, RZ ;  /* 0x000005802403c810 */ /* 0x002fe20007f1e0ff */
[----:B------:R-:W-:Y:S01]  /*5080*/  VOTEU.ALL UP1, P4 ;  /* 0x0000000000ff7886 */ /* 0x000fe20002020000 */
[----:B------:R-:W-:Y:S01]  /*5090*/  UMOV UR18, 0x0 ;  /* 0x0000000000127882 */ /* 0x000fe20000000000 */
[----:B------:R-:W-:Y:S01]  /*50a0*/  UMOV UR19, 0x10000000 ;  /* 0x1000000000137882 */ /* 0x000fe20000000000 */
[----:B------:R-:W-:Y:S01]  /*50b0*/  @!P4 R2UR UR9, R3 ;  /* 0x000000000309c2ca */ /* 0x000fe200000e0000 */
[----:B------:R-:W-:Y:S01]  /*50c0*/  @!P4 IMAD.X R0, RZ, RZ, R37, P0 ;  /* 0x000000ffff00c224 */ /* 0x000fe200000e0625 */
[----:B------:R-:W-:Y:S01]  /*50d0*/  @!UP1 UIADD3 UR10, UPT, UPT, UR34, 0x60, URZ ;  /* 0x00000060220a9890 */ /* 0x000fe2000fffe0ff */
[----:B------:R-:W-:Y:S01]  /*50e0*/  ISETP.NE.AND P0, PT, R27, 0x2, PT ;  /* 0x000000021b00780c */ /* 0x000fe20003f05270 */
[----:B------:R-:W-:Y:S01]  /*50f0*/  UMOV UR11, UR35 ;  /* 0x00000023000b7c82 */ /* 0x000fe20008000000 */
[----:B------:R-:W-:Y:S01]  /*5100*/  UMOV UR12, UR36 ;  /* 0x00000024000c7c82 */ /* 0x000fe20008000000 */
[----:B------:R-:W-:Y:S01]  /*5110*/  @!P4 R2UR UR8, R0 ;  /* 0x000000000008c2ca */ /* 0x000fe200000e0000 */
[----:B------:R-:W-:Y:S01]  /*5120*/  IMAD.IADD R20, R8, 0x1, R58 ;  /* 0x0000000108147824 */ /* 0x000fe200078e023a */
[----:B------:R-:W-:Y:S01]  /*5130*/  @P3 R2UR UR36, R24 ;  /* 0x00000000182432ca */ /* 0x000fe200000e0000 */
[----:B------:R-:W-:Y:S01]  /*5140*/  IMAD.IADD R21, R13, 0x1, R60 ;  /* 0x000000010d157824 */ /* 0x000fe200078e023c */
[----:B------:R-:W-:Y:S02]  /*5150*/  SEL R0, RZ, 0x1, P0 ;  /* 0x00000001ff007807 */ /* 0x000fe40000000000 */
[----:B------:R-:W-:Y:S01]  /*5160*/  LOP3.LUT R32, R32, 0x1, RZ, 0x3c, !PT ;  /* 0x0000000120207812 */ /* 0x000fe200078e3cff */
[----:B------:R-:W-:Y:S01]  /*5170*/  IMAD.U32 R10, RZ, RZ, UR9 ;  /* 0x00000009ff0a7e24 */ /* 0x000fe2000f8e00ff */
[----:B------:R-:W-:Y:S01]  /*5180*/  @!UP1 UIADD3 UR9, UPT, UPT, UR7, 0x128, URZ ;  /* 0x0000012807099890 */ /* 0x000fe2000fffe0ff */
[----:B------:R-:W-:Y:S02]  /*5190*/  LOP3.LUT R25, R25, R0, RZ, 0x3c, !PT ;  /* 0x0000000019197212 */ /* 0x000fe400078e3cff */
[----:B------:R-:W-:Y:S02]  /*51a0*/  SEL R27, R27, RZ, P0 ;  /* 0x000000ff1b1b7207 */ /* 0x000fe40000000000 */
[----:B------:R-:W-:Y:S01]  /*51b0*/  IMAD.U32 R11, RZ, RZ, UR8 ;  /* 0x00000008ff0b7e24 */ /* 0x000fe2000f8e00ff */
[----:B------:R-:W-:Y:S01]  /*51c0*/  @!P4 R2UR UR14, R10 ;  /* 0x000000000a0ec2ca */ /* 0x000fe200000e0000 */
[----:B------:R-:W-:Y:S01]  /*51d0*/  @!UP1 UIADD3 UR8, UPT, UPT, UR7, 0x3400, URZ ;  /* 0x0000340007089890 */ /* 0x000fe2000fffe0ff */
[----:B------:R-:W-:Y:S02]  /*51e0*/  VOTEU.ALL UP1, P4 ;  /* 0x0000000000ff7886 */ /* 0x000fe40002020000 */
[----:B------:R-:W-:Y:S11]  /*51f0*/  @!P4 R2UR UR15, R11 ;  /* 0x000000000b0fc2ca */ /* 0x000ff600000e0000 */
[----:B------:R-:W-:Y:S02]  /*5200*/  @!UPT UIADD3 URZ, UPT, UPT, URZ, URZ, URZ ;  /* 0x000000fffffff290 */ /* 0x000fe4000fffe0ff */
[----:B------:R2:W-:Y:S01]  /*5210*/  @!UP1 UTMALDG.3D [UR8], [UR14], desc[UR18] ;  /* 0x000012080e0095b4 */ /* 0x0005e20008011000 */
[----:B------:R2:W-:Y:S01]  /*5220*/  @!P4 SYNCS.ARRIVE.TRANS64.RED.A0TR RZ, [UR7+0x128], R23 ;  /* 0x00012817ffffc9a7 */ /* 0x0005e20008300407 */
[----:B------:R-:W-:Y:S01]  /*5230*/  UPLOP3.LUT UP1, UPT, UPT, UPT, UPT, 0x80, 0x8 ;  /* 0x000000000008789c */ /* 0x000fe20003f2f070 */
[----:B------:R-:W-:Y:S01]  /*5240*/  SYNCS.ARRIVE.TRANS64.RED.A1T0 RZ, [UR13], RZ ;  /* 0x000000ffffff79a7 */ /* 0x000fe2000810040d */
[----:B------:R-:W-:Y:S09]  /*5250*/  @P3 BRA `(.L_x_92) ;  /* 0xfffffff000943947 */ /* 0x000ff2000383ffff */
[----:B------:R-:W-:-:S04]  /*5260*/  SHF.L.U32 R3, R32, 0x1f, RZ ;  /* 0x0000001f20037819 */ /* 0x000fc800000006ff */
[----:B------:R-:W1:Y:S02]  /*5270*/  SYNCS.PHASECHK.TRANS64.TRYWAIT P0, [UR7+0x130], R3 ;  /* 0x00013003ff0075a7 */ /* 0x000e640008001107 */
[----:B-1----:R-:W-:Y:S05]  /*5280*/  @!P0 BRA `(.L_x_93) ;  /* 0x0000004000948947 */ /* 0x002fea0003800000 */
.L_x_209:
[----:B------:R-:W3:Y:S02]  /*5290*/  SYNCS.PHASECHK.TRANS64.TRYWAIT P0, [UR7+0x138], R3 ;  /* 0x00013803ff0075a7 */ /* 0x000ee40008001107 */
[----:B---3--:R-:W-:Y:S05]  /*52a0*/  @!P0 BRA `(.L_x_94) ;  /* 0x0000004000a48947 */ /* 0x008fea0003800000 */
.L_x_211:
[----:B------:R-:W3:Y:S02]  /*52b0*/  SYNCS.PHASECHK.TRANS64.TRYWAIT P0, [UR7+0x140], R3 ;  /* 0x00014003ff0075a7 */ /* 0x000ee40008001107 */
[----:B---3--:R-:W-:Y:S05]  /*52c0*/  @!P0 BRA `(.L_x_95) ;  /* 0x0000004000b48947 */ /* 0x008fea0003800000 */
.L_x_213:
[----:B-1----:R-:W-:-:S07]  /*52d0*/  MOV R0, UR7 ;  /* 0x0000000700007c02 */ /* 0x002fce0008000f00 */
.L_x_96:
[----:B-1----:R-:W-:-:S04]  /*52e0*/  SHF.L.U32 R3, R32, 0x1f, RZ ;  /* 0x0000001f20037819 */ /* 0x002fc800000006ff */
[----:B------:R1:W3:Y:S03]  /*52f0*/  SYNCS.PHASECHK.TRANS64.TRYWAIT P0, [R0+URZ+0x148], R3 ;  /* 0x00014803000075a7 */ /* 0x0002e600080011ff */
[----:B---3--:R-:W-:Y:S05]  /*5300*/  @!P0 NANOSLEEP.SYNCS 0x989680 ;  /* 0x009896800000895d */ /* 0x008fea0003900000 */
[----:B------:R-:W3:Y:S02]  /*5310*/  @!P0 SYNCS.PHASECHK.TRANS64 P0, [R0+URZ+0x148], R3 ;  /* 0x00014803000085a7 */ /* 0x000ee400080010ff */
[----:B--23--:R-:W-:Y:S05]  /*5320*/  @P0 EXIT ;  /* 0x000000000000094d */ /* 0x00cfea0003800000 */
[----:B------:R-:W-:Y:S05]  /*5330*/  BRA `(.L_x_96) ;  /* 0xfffffffc00e87947 */ /* 0x000fea000383ffff */
.L_x_81:
[----:B------:R-:W-:-:S06]  /*5340*/  UISETP.GE.AND UP1, UPT, UR8, 0x4, UPT ;  /* 0x000000040800788c */ /* 0x000fcc000bf26270 */
[----:B------:R-:W-:-:S13]  /*5350*/  PLOP3.LUT P0, PT, PT, PT, UP1, 0x80, 0x8 ;  /* 0x000000000008781c */ /* 0x000fda0003f0f018 */
[----:B------:R-:W-:Y:S05]  /*5360*/  @!P0 EXIT ;  /* 0x000000000000894d */ /* 0x000fea0003800000 */
[----:B------:R-:W-:Y:S01]  /*5370*/  BAR.SYNC.DEFER_BLOCKING 0x6, 0xa0 ;  /* 0x0182800000007b1d */ /* 0x000fe20000010000 */
[C---:B------:R-:W-:Y:S01]  /*5380*/  IMAD.SHL.U32 R7, R72.reuse, 0x20, RZ ;  /* 0x0000002048077824 */ /* 0x040fe200078e00ff */
[C---:B------:R-:W-:Y:S01]  /*5390*/  LOP3.LUT P0, RZ, R72.reuse, 0x4, RZ, 0xc0, !PT ;  /* 0x0000000448ff7812 */ /* 0x040fe2000780c0ff */
[C---:B------:R-:W-:Y:S01]  /*53a0*/  IMAD.SHL.U32 R64, R72.reuse, 0x10, RZ ;  /* 0x0000001048407824 */ /* 0x040fe200078e00ff */
[----:B------:R-:W-:Y:S01]  /*53b0*/  CS2R R68, SRZ ;  /* 0x0000000000447805 */ /* 0x000fe2000001ff00 */
[C---:B------:R-:W-:Y:S01]  /*53c0*/  IMAD.SHL.U32 R5, R72.reuse, 0x4, RZ ;  /* 0x0000000448057824 */ /* 0x040fe200078e00ff */
[----:B------:R-:W-:Y:S02]  /*53d0*/  UMOV UR48, 0x400 ;  /* 0x0000040000307882 */ /* 0x000fe40000000000 */
[----:B------:R-:W1:Y:S01]  /*53e0*/  LDC R63, c[0x0][0x370] ;  /* 0x0000dc00ff3f7b82 */ /* 0x000e620000000800 */
[----:B------:R-:W-:Y:S01]  /*53f0*/  ULEA UR48, UR37, UR48, 0x18 ;  /* 0x0000003025307291 */ /* 0x000fe2000f8ec0ff */
[----:B------:R-:W-:Y:S01]  /*5400*/  LOP3.LUT R0, R7, 0xc0, RZ, 0xc0, !PT ;  /* 0x000000c007007812 */ /* 0x000fe200078ec0ff */
[----:B------:R-:W-:Y:S01]  /*5410*/  IMAD.U32 R32, R72, 0x10000, RZ ;  /* 0x0001000048207824 */ /* 0x000fe200078e00ff */
[----:B------:R-:W-:Y:S01]  /*5420*/  LOP3.LUT R64, R64, 0x600, RZ, 0xc0, !PT ;  /* 0x0000060040407812 */ /* 0x000fe200078ec0ff */
[----:B------:R-:W-:Y:S01]  /*5430*/  UIADD3 UR4, UPT, UPT, UR48, 0x400, URZ ;  /* 0x0000040030047890 */ /* 0x000fe2000fffe0ff */
[----:B------:R-:W-:Y:S01]  /*5440*/  LOP3.LUT R5, R0, 0x18, R5, 0xf8, !PT ;  /* 0x0000001800057812 */ /* 0x000fe200078ef805 */
[----:B------:R-:W-:Y:S01]  /*5450*/  IMAD.MOV.U32 R71, RZ, RZ, 0x20 ;  /* 0x00000020ff477424 */ /* 0x000fe200078e00ff */
[----:B------:R-:W2:Y:S01]  /*5460*/  LDC R28, c[0x0][0xb0c] ;  /* 0x0002c300ff1c7b82 */ /* 0x000ea20000000800 */
[----:B------:R-:W-:Y:S01]  /*5470*/  SHF.R.U32.HI R0, RZ, 0x1, R72 ;  /* 0x00000001ff007819 */ /* 0x000fe20000011648 */
[----:B------:R-:W-:Y:S01]  /*5480*/  IMAD.MOV.U32 R70, RZ, RZ, 0x1 ;  /* 0x00000001ff467424 */ /* 0x000fe200078e00ff */
[--C-:B------:R-:W-:Y:S01]  /*5490*/  LOP3.LUT R64, R64, 0x20, R7.reuse, 0xf8, !PT ;  /* 0x0000002040407812 */ /* 0x100fe200078ef807 */
[----:B------:R-:W-:Y:S01]  /*54a0*/  IMAD.MOV.U32 R30, RZ, RZ, RZ ;  /* 0x000000ffff1e7224 */ /* 0x000fe200078e00ff */
[----:B------:R-:W-:Y:S01]  /*54b0*/  LOP3.LUT R32, R32, 0x600000, RZ, 0xc0, !PT ;  /* 0x0060000020207812 */ /* 0x000fe200078ec0ff */
[----:B------:R-:W-:Y:S01]  /*54c0*/  IMAD.MOV.U32 R75, RZ, RZ, RZ ;  /* 0x000000ffff4b7224 */ /* 0x000fe200078e00ff */
[----:B------:R-:W-:Y:S01]  /*54d0*/  LOP3.LUT R5, R5, 0x8, R0, 0x78, !PT ;  /* 0x0000000805057812 */ /* 0x000fe200078e7800 */
[----:B------:R-:W4:Y:S01]  /*54e0*/  LDC R61, c[0x0][0xb20] ;  /* 0x0002c800ff3d7b82 */ /* 0x000f220000000800 */
[----:B------:R-:W3:Y:S01]  /*54f0*/  LDS R3, [UR48+0x210] ;  /* 0x00021030ff037984 */ /* 0x000ee20008000800 */
[----:B------:R-:W-:Y:S01]  /*5500*/  LOP3.LUT R64, R64, 0x100, R7, 0xf8, !PT ;  /* 0x0000010040407812 */ /* 0x000fe200078ef807 */
[----:B------:R-:W-:Y:S01]  /*5510*/  IMAD.U32 R66, RZ, RZ, UR4 ;  /* 0x00000004ff427e24 */ /* 0x000fe2000f8e00ff */
[----:B------:R-:W-:Y:S01]  /*5520*/  LOP3.LUT R72, R72, 0x60, RZ, 0xc0, !PT ;  /* 0x0000006048487812 */ /* 0x000fe200078ec0ff */
[----:B------:R-:W1:Y:S01]  /*5530*/  LDCU.64 UR52, c[0x0][0x348] ;  /* 0x00006900ff3477ac */ /* 0x000e620008000a00 */
[----:B------:R-:W-:-:S02]  /*5540*/  LOP3.LUT R64, R64, R5, RZ, 0xfc, !PT ;  /* 0x0000000540407212 */ /* 0x000fc400078efcff */
[----:B------:R-:W1:Y:S01]  /*5550*/  LDC R27, c[0x0][0xb30] ;  /* 0x0002cc00ff1b7b82 */ /* 0x000e620000000800 */
[----:B------:R-:W-:Y:S01]  /*5560*/  SEL R71, R71, 0xffffffe0, !P0 ;  /* 0xffffffe047477807 */ /* 0x000fe20004000000 */
[----:B------:R-:W1:Y:S01]  /*5570*/  LDCU.64 UR38, c[0x0][0x888] ;  /* 0x00011100ff2677ac */ /* 0x000e620008000a00 */
[----:B------:R-:W1:Y:S05]  /*5580*/  LDCU.64 UR44, c[0x0][0x890] ;  /* 0x00011200ff2c77ac */ /* 0x000e6a0008000a00 */
[----:B------:R-:W1:Y:S01]  /*5590*/  LDC.64 R56, c[0x0][0xb10] ;  /* 0x0002c400ff387b82 */ /* 0x000e620000000a00 */
[----:B------:R-:W-:Y:S01]  /*55a0*/  UMOV UR49, URZ ;  /* 0x000000ff00317c82 */ /* 0x000fe20008000000 */
[----:B------:R-:W-:-:S06]  /*55b0*/  UMOV UR51, URZ ;  /* 0x000000ff00337c82 */ /* 0x000fcc0008000000 */
[----:B------:R-:W1:Y:S08]  /*55c0*/  LDC.64 R24, c[0x0][0xb18] ;  /* 0x0002c600ff187b82 */ /* 0x000e700000000a00 */
[----:B------:R-:W1:Y:S08]  /*55d0*/  LDC.64 R22, c[0x0][0xb28] ;  /* 0x0002ca00ff167b82 */ /* 0x000e700000000a00 */
[----:B------:R-:W1:Y:S01]  /*55e0*/  LDC.64 R54, c[0x0][0x8b0] ;  /* 0x00022c00ff367b82 */ /* 0x000e620000000a00 */
[----:B---3--:R-:W-:-:S07]  /*55f0*/  IMAD.IADD R32, R3, 0x1, R32 ;  /* 0x0000000103207824 */ /* 0x008fce00078e0220 */
[----:B------:R-:W3:Y:S08]  /*5600*/  LDC.64 R52, c[0x0][0x8a8] ;  /* 0x00022a00ff347b82 */ /* 0x000ef00000000a00 */
[----:B--2-4-:R-:W1:Y:S02]  /*5610*/  LDC R62, c[0x0][0x374] ;  /* 0x0000dd00ff3e7b82 */ /* 0x014e640000000800 */
.L_x_140:
[C---:B------:R-:W-:Y:S02]  /*5620*/  LEA R0, R75.reuse, UR48, 0x3 ;  /* 0x000000304b007c11 */ /* 0x040fe4000f8e18ff */
[----:B------:R-:W-:Y:S02]  /*5630*/  SHF.L.U32 R3, R68, 0x1f, RZ ;  /* 0x0000001f44037819 */ /* 0x000fe400000006ff */
[----:B------:R-:W-:Y:S02]  /*5640*/  LEA R16, R75, UR48, 0x4 ;  /* 0x000000304b107c11 */ /* 0x000fe4000f8e20ff */
[----:B------:R-:W2:Y:S02]  /*5650*/  SYNCS.PHASECHK.TRANS64.TRYWAIT P0, [R0+URZ+0x160], R3 ;  /* 0x00016003000075a7 */ /* 0x000ea400080011ff */
[----:B-12---:R-:W-:Y:S05]  /*5660*/  @!P0 BRA `(.L_x_97) ;  /* 0x0000003c00e48947 */ /* 0x006fea0003800000 */
.L_x_214:
[----:B------:R-:W4:Y:S01]  /*5670*/  LDC.64 R12, c[0x0][0xb10] ;  /* 0x0002c400ff0c7b82 */ /* 0x000f220000000a00 */
[----:B------:R-:W3:Y:S01]  /*5680*/  LDS.128 R16, [R16+0x1f0] ;  /* 0x0001f00010107984 */ /* 0x000ee20000000c00 */
[----:B-1----:R-:W-:Y:S01]  /*5690*/  ISETP.NE.AND P1, PT, R27, 0x1, PT ;  /* 0x000000011b00780c */ /* 0x002fe20003f25270 */
[----:B--2---:R-:W-:Y:S01]  /*56a0*/  VIADD R0, R0, 0x170 ;  /* 0x0000017000007836 */ /* 0x004fe20000000000 */
[----:B------:R-:W-:Y:S04]  /*56b0*/  ISETP.GE.AND P0, PT, R26, 0x1, PT ;  /* 0x000000011a00780c */ /* 0x000fe80003f06270 */
[----:B------:R-:W1:Y:S01]  /*56c0*/  LDC.64 R10, c[0x0][0xb18] ;  /* 0x0002c600ff0a7b82 */ /* 0x000e620000000a00 */
[----:B------:R-:W-:Y:S01]  /*56d0*/  PRMT R0, RZ, 0x654, R0 ;  /* 0x00000654ff007816 */ /* 0x000fe20000000000 */
[----:B------:R-:W-:Y:S01]  /*56e0*/  @!PT LDS RZ, [RZ] ;  /* 0x00000000fffff984 */ /* 0x000fe20000000800 */
[----:B------:R-:W-:Y:S01]  /*56f0*/  @!PT LDS RZ, [RZ] ;  /* 0x00000000fffff984 */ /* 0x000fe20000000800 */
[----:B------:R-:W-:Y:S01]  /*5700*/  @!PT LDS RZ, [RZ] ;  /* 0x00000000fffff984 */ /* 0x000fe20000000800 */
[----:B------:R-:W-:Y:S01]  /*5710*/  @!PT LDS RZ, [RZ] ;  /* 0x00000000fffff984 */ /* 0x000fe20000000800 */
[----:B------:R2:W-:Y:S06]  /*5720*/  MEMBAR.ALL.CTA ;  /* 0x0000000000007992 */ /* 0x0005ec0000008000 */
[----:B--2---:R-:W2:Y:S01]  /*5730*/  FENCE.VIEW.ASYNC.S ;  /* 0x00000000000073c6 */ /* 0x004ea20000000000 */
[----:B------:R-:W1:Y:S08]  /*5740*/  @!P1 LDC R14, c[0x0][0xb20] ;  /* 0x0002c800ff0e9b82 */ /* 0x000e700000000800 */
[----:B------:R-:W1:Y:S01]  /*5750*/  @!P1 LDC R9, c[0x0][0xb0c] ;  /* 0x0002c300ff099b82 */ /* 0x000e620000000800 */
[----:B--2---:R2:W-:Y:S01]  /*5760*/  SYNCS.ARRIVE.TRANS64.RED.A1T0 RZ, [R0+URZ], RZ ;  /* 0x000000ff00ff79a7 */ /* 0x0045e200081004ff */
[----:B---3--:R-:W-:Y:S04]  /*5770*/  LOP3.LUT P4, RZ, R18, 0x1, RZ, 0xc0, !PT ;  /* 0x0000000112ff7812 */ /* 0x008fe8000788c0ff */
[----:B------:R-:W-:Y:S09]  /*5780*/  P2R R73, PR, RZ, 0x10 ;  /* 0x00000010ff497803 */ /* 0x000ff20000000000 */
[----:B------:R-:W-:Y:S02]  /*5790*/  @P4 MOV R31, R16 ;  /* 0x00000010001f4202 */ /* 0x000fe40000000f00 */
[----:B------:R-:W-:Y:S01]  /*57a0*/  @P4 LOP3.LUT R29, R17, 0xffff, RZ, 0xc0, !PT ;  /* 0x0000ffff111d4812 */ /* 0x000fe200078ec0ff */
[----:B--2-4-:R-:W-:Y:S06]  /*57b0*/  @!P0 BRA `(.L_x_98) ;  /* 0x0000000000a48947 */ /* 0x014fec0003800000 */
[----:B------:R-:W-:Y:S01]  /*57c0*/  IMAD.HI.U32 R36, R62, R25, RZ ;  /* 0x000000193e247227 */ /* 0x000fe200078e00ff */
[----:B------:R-:W-:Y:S02]  /*57d0*/  ISETP.NE.AND P0, PT, R24, 0x1, PT ;  /* 0x000000011800780c */ /* 0x000fe40003f05270 */
[----:B------:R-:W-:Y:S01]  /*57e0*/  ISETP.NE.AND P2, PT, R26, 0x1, PT ;  /* 0x000000011a00780c */ /* 0x000fe20003f45270 */
[-C--:B------:R-:W-:Y:S01]  /*57f0*/  IMAD.HI.U32 R34, R63, R56.reuse, RZ ;  /* 0x000000383f227227 */ /* 0x080fe200078e00ff */
[----:B------:R-:W-:Y:S02]  /*5800*/  SHF.R.U32.HI R37, RZ, R61, R36 ;  /* 0x0000003dff257219 */ /* 0x000fe40000011624 */
[----:B------:R-:W-:Y:S01]  /*5810*/  ISETP.NE.AND P3, PT, R28, 0x1, PT ;  /* 0x000000011c00780c */ /* 0x000fe20003f65270 */
[----:B------:R-:W-:Y:S01]  /*5820*/  IMAD.HI.U32 R40, R29, R25, RZ ;  /* 0x000000191d287227 */ /* 0x000fe200078e00ff */
[----:B------:R-:W-:Y:S02]  /*5830*/  SHF.R.U32.HI R34, RZ, R57, R34 ;  /* 0x00000039ff227219 */ /* 0x000fe40000011622 */
[----:B------:R-:W-:Y:S01]  /*5840*/  SEL R3, R62, R37, !P0 ;  /* 0x000000253e037207 */ /* 0x000fe20004000000 */
[----:B------:R-:W-:Y:S01]  /*5850*/  IMAD.HI.U32 R38, R31, R56, RZ ;  /* 0x000000381f267227 */ /* 0x000fe200078e00ff */
[----:B------:R-:W-:Y:S03]  /*5860*/  SEL R7, R63, R34, !P3 ;  /* 0x000000223f077207 */ /* 0x000fe60005800000 */
[-C--:B------:R-:W-:Y:S01]  /*5870*/  IMAD.HI.U32 R34, R3, R22.reuse, RZ ;  /* 0x0000001603227227 */ /* 0x080fe200078e00ff */
[----:B------:R-:W-:Y:S03]  /*5880*/  SHF.R.U32.HI R38, RZ, R57, R38 ;  /* 0x00000039ff267219 */ /* 0x000fe60000011626 */
[----:B------:R-:W-:Y:S01]  /*5890*/  IMAD.HI.U32 R36, R7, R22, RZ ;  /* 0x0000001607247227 */ /* 0x000fe200078e00ff */
[----:B------:R-:W-:Y:S02]  /*58a0*/  @P2 SHF.R.U32.HI R3, RZ, R23, R34 ;  /* 0x00000017ff032219 */ /* 0x000fe40000011622 */
[----:B------:R-:W-:Y:S02]  /*58b0*/  SHF.R.U32.HI R34, RZ, R61, R40 ;  /* 0x0000003dff227219 */ /* 0x000fe40000011628 */
[----:B------:R-:W-:Y:S01]  /*58c0*/  @P2 SHF.R.U32.HI R7, RZ, R23, R36 ;  /* 0x00000017ff072219 */ /* 0x000fe20000011624 */
[C---:B------:R-:W-:Y:S01]  /*58d0*/  IMAD R2, R26.reuse, R3, RZ ;  /* 0x000000031a027224 */ /* 0x040fe200078e02ff */
[----:B------:R-:W-:Y:S02]  /*58e0*/  SEL R5, R29, R34, !P0 ;  /* 0x000000221d057207 */ /* 0x000fe40004000000 */
[----:B------:R-:W-:Y:S01]  /*58f0*/  SEL R3, R31, R38, !P3 ;  /* 0x000000261f037207 */ /* 0x000fe20005800000 */
[----:B------:R-:W-:Y:S01]  /*5900*/  IMAD R4, R26, R7, RZ ;  /* 0x000000071a047224 */ /* 0x000fe200078e02ff */
[C---:B------:R-:W-:Y:S01]  /*5910*/  ISETP.GE.AND P0, PT, R5.reuse, R2, PT ;  /* 0x000000020500720c */ /* 0x040fe20003f06270 */
[----:B------:R-:W-:Y:S03]  /*5920*/  IMAD.HI.U32 R6, R5, R22, RZ ;  /* 0x0000001605067227 */ /* 0x000fe600078e00ff */
[----:B------:R-:W-:Y:S01]  /*5930*/  ISETP.GE.OR P0, PT, R3, R4, P0 ;  /* 0x000000040300720c */ /* 0x000fe20000706670 */
[----:B------:R-:W-:Y:S01]  /*5940*/  IMAD.MOV R4, RZ, RZ, -R3 ;  /* 0x000000ffff047224 */ /* 0x000fe200078e0a03 */
[-C--:B------:R-:W-:Y:S03]  /*5950*/  SHF.R.U32.HI R6, RZ, R23.reuse, R6 ;  /* 0x00000017ff067219 */ /* 0x080fe60000011606 */
[----:B------:R-:W-:Y:S01]  /*5960*/  IMAD R31, R28, R4, R31 ;  /* 0x000000041c1f7224 */ /* 0x000fe200078e021f */
[----:B------:R-:W-:Y:S05]  /*5970*/  SEL R15, R5, R6, !P2 ;  /* 0x00000006050f7207 */ /* 0x000fea0005000000 */
[----:B------:R-:W-:Y:S02]  /*5980*/  IMAD.MOV R6, RZ, RZ, -R15 ;  /* 0x000000ffff067224 */ /* 0x000fe400078e0a0f */
[C---:B------:R-:W-:Y:S04]  /*5990*/  @!P0 IMAD.HI.U32 R2, R3.reuse, R22, RZ ;  /* 0x0000001603028227 */ /* 0x040fe800078e00ff */
[----:B------:R-:W-:Y:S01]  /*59a0*/  IMAD R6, R26, R6, R5 ;  /* 0x000000061a067224 */ /* 0x000fe200078e0205 */
[----:B------:R-:W-:Y:S04]  /*59b0*/  @!P0 SHF.R.U32.HI R2, RZ, R23, R2 ;  /* 0x00000017ff028219 */ /* 0x000fe80000011602 */
[----:B------:R-:W-:Y:S02]  /*59c0*/  @!P0 SEL R0, R3, R2, !P2 ;  /* 0x0000000203008207 */ /* 0x000fe40005000000 */
[----:B------:R-:W-:Y:S02]  /*59d0*/  IADD3 R2, PT, PT, -R5, RZ, RZ ;  /* 0x000000ff05027210 */ /* 0x000fe40007ffe1ff */
[----:B------:R-:W-:Y:S01]  /*59e0*/  @!P0 IADD3 R8, PT, PT, R15, -R0, RZ ;  /* 0x800000000f088210 */ /* 0x000fe20007ffe0ff */
[----:B------:R-:W-:Y:S02]  /*59f0*/  @!P0 IMAD R0, R7, R6, R0 ;  /* 0x0000000607008224 */ /* 0x000fe400078e0200 */
[----:B------:R-:W-:Y:S02]  /*5a00*/  IMAD R29, R24, R2, R29 ;  /* 0x00000002181d7224 */ /* 0x000fe400078e021d */
[----:B------:R-:W-:Y:S02]  /*5a10*/  @!P0 IMAD R5, R8, R26, R3 ;  /* 0x0000001a08058224 */ /* 0x000fe400078e0203 */
[----:B------:R-:W-:Y:S04]  /*5a20*/  @!P0 IMAD.MOV.U32 R3, RZ, RZ, R0 ;  /* 0x000000ffff038224 */ /* 0x000fe800078e0000 */
[----:B------:R-:W-:Y:S02]  /*5a30*/  IMAD R31, R3, R28, R31 ;  /* 0x0000001c031f7224 */ /* 0x000fe400078e021f */
[----:B------:R-:W-:Y:S07]  /*5a40*/  IMAD R29, R5, R24, R29 ;  /* 0x00000018051d7224 */ /* 0x000fee00078e021d */
.L_x_98:
[----:B-1----:R-:W-:Y:S01]  /*5a50*/  @!P1 ISETP.NE.AND P0, PT, R10, 0x1, PT ;  /* 0x000000010a00980c */ /* 0x002fe20003f05270 */
[----:B------:R-:W-:Y:S01]  /*5a60*/  @!P1 IMAD.HI.U32 R3, R29, R11, RZ ;  /* 0x0000000b1d039227 */ /* 0x000fe200078e00ff */
[----:B------:R-:W-:Y:S01]  /*5a70*/  R2UR UR42, R21 ;  /* 0x00000000152a72ca */ /* 0x000fe200000e0000 */
[----:B------:R-:W-:Y:S01]  /*5a80*/  BSSY.RECONVERGENT B6, `(.L_x_99) ;  /* 0x0000031000067945 */ /* 0x000fe20003800200 */
[----:B------:R-:W-:Y:S01]  /*5a90*/  R2UR UR41, R20 ;  /* 0x00000000142972ca */ /* 0x000fe200000e0000 */
[----:B------:R-:W-:Y:S01]  /*5aa0*/  @!P1 IMAD.HI.U32 R0, R31, R12, RZ ;  /* 0x0000000c1f009227 */ /* 0x000fe200078e00ff */
[----:B------:R-:W-:Y:S02]  /*5ab0*/  @!P1 SHF.R.U32.HI R2, RZ, R14, R3 ;  /* 0x0000000eff029219 */ /* 0x000fe40000011603 */
[----:B------:R-:W-:Y:S01]  /*5ac0*/  @!P1 ISETP.NE.AND P2, PT, R9, 0x1, PT ;  /* 0x000000010900980c */ /* 0x000fe20003f45270 */
[----:B------:R-:W-:Y:S01]  /*5ad0*/  VIADD R75, R75, 0x1 ;  /* 0x000000014b4b7836 */ /* 0x000fe20000000000 */
[----:B------:R-:W-:Y:S02]  /*5ae0*/  @!P1 SEL R2, R29, R2, !P0 ;  /* 0x000000021d029207 */ /* 0x000fe40004000000 */
[----:B------:R-:W-:Y:S02]  /*5af0*/  @!P1 SHF.R.U32.HI R0, RZ, R13, R0 ;  /* 0x0000000dff009219 */ /* 0x000fe40000011600 */
[----:B------:R-:W-:Y:S01]  /*5b00*/  LOP3.LUT P0, RZ, R66, 0x1b0, RZ, 0xc0, !PT ;  /* 0x000001b042ff7812 */ /* 0x000fe2000780c0ff */
[----:B------:R-:W-:Y:S01]  /*5b10*/  USHF.L.U32 UR42, UR42, 0x6, URZ ;  /* 0x000000062a2a7899 */ /* 0x000fe200080006ff */
[----:B------:R-:W-:Y:S01]  /*5b20*/  @!P1 SEL R3, R31, R0, !P2 ;  /* 0x000000001f039207 */ /* 0x000fe20005000000 */
[----:B------:R-:W-:Y:S01]  /*5b30*/  USHF.L.U32 UR41, UR41, 0x7, URZ ;  /* 0x0000000729297899 */ /* 0x000fe200080006ff */
[----:B------:R-:W-:Y:S03]  /*5b40*/  @P4 SHF.R.U32.HI R67, RZ, 0x10, R17 ;  /* 0x00000010ff434819 */ /* 0x000fe60000011611 */
[----:B------:R-:W-:Y:S02]  /*5b50*/  @!P1 IMAD.IADD R0, R2, 0x1, -R3 ;  /* 0x0000000102009824 */ /* 0x000fe400078e0a03 */
[----:B------:R-:W-:Y:S02]  /*5b60*/  @!P1 IMAD.IADD R2, R3, 0x1, -R2 ;  /* 0x0000000103029824 */ /* 0x000fe400078e0a02 */
[----:B------:R-:W-:Y:S02]  /*5b70*/  @!P1 IMAD R31, R0, R9, R31 ;  /* 0x00000009001f9224 */ /* 0x000fe400078e021f */
[----:B------:R-:W-:Y:S01]  /*5b80*/  @!P1 IMAD R29, R2, R10, R29 ;  /* 0x0000000a021d9224 */ /* 0x000fe200078e021d */
[----:B------:R-:W-:Y:S06]  /*5b90*/  @!P0 BRA `(.L_x_100) ;  /* 0x00000000007c8947 */ /* 0x000fec0003800000 */
[----:B------:R-:W1:Y:S01]  /*5ba0*/  LDCU.64 UR8, c[0x4][0x80] ;  /* 0x01001000ff0877ac */ /* 0x000e620008000a00 */
[----:B------:R-:W-:Y:S01]  /*5bb0*/  MOV R2, 0x0 ;  /* 0x0000000000027802 */ /* 0x000fe20000000f00 */
[----:B------:R-:W-:Y:S02]  /*5bc0*/  HFMA2 R12, -RZ, RZ, 0, 5.9604644775390625e-08 ;  /* 0x00000001ff0c7431 */ /* 0x000fe400000001ff */
[----:B------:R-:W-:Y:S01]  /*5bd0*/  IMAD.MOV.U32 R8, RZ, RZ, 0x70 ;  /* 0x00000070ff087424 */ /* 0x000fe200078e00ff */
[----:B------:R2:W3:Y:S01]  /*5be0*/  LDC.64 R14, c[0x4][R2] ;  /* 0x01000000020e7b82 */ /* 0x0004e20000000a00 */
[----:B------:R-:W4:Y:S01]  /*5bf0*/  LDCU.64 UR6, c[0x4][0x88] ;  /* 0x01001100ff0677ac */ /* 0x000f220008000a00 */
[----:B------:R-:W-:Y:S01]  /*5c00*/  IMAD.MOV.U32 R13, RZ, RZ, RZ ;  /* 0x000000ffff0d7224 */ /* 0x000fe200078e00ff */
[----:B------:R-:W2:Y:S01]  /*5c10*/  LDCU.64 UR4, c[0x4][0x8] ;  /* 0x01000100ff0477ac */ /* 0x000ea20008000a00 */
[----:B-1----:R-:W-:Y:S01]  /*5c20*/  MOV R5, UR9 ;  /* 0x0000000900057c02 */ /* 0x002fe20008000f00 */
[----:B------:R-:W-:Y:S01]  /*5c30*/  IMAD.U32 R4, RZ, RZ, UR8 ;  /* 0x00000008ff047e24 */ /* 0x000fe2000f8e00ff */
[----:B----4-:R-:W-:Y:S01]  /*5c40*/  MOV R7, UR7 ;  /* 0x0000000700077c02 */ /* 0x010fe20008000f00 */
[----:B------:R-:W-:Y:S01]  /*5c50*/  IMAD.U32 R6, RZ, RZ, UR6 ;  /* 0x00000006ff067e24 */ /* 0x000fe2000f8e00ff */
[----:B--2---:R-:W-:Y:S01]  /*5c60*/  MOV R11, UR5 ;  /* 0x00000005000b7c02 */ /* 0x004fe20008000f00 */
[----:B------:R-:W-:Y:S02]  /*5c70*/  IMAD.U32 R10, RZ, RZ, UR4 ;  /* 0x00000004ff0a7e24 */ /* 0x000fe4000f8e00ff */
[----:B------:R-:W-:Y:S07]  /*5c80*/  LEPC R20, `(.L_x_101) ;  /* 0x000000001014794e */ /* 0x000fee0000000000 */
[----:B---3-5:R-:W-:Y:S05]  /*5c90*/  CALL.ABS.NOINC R14 ;  /* 0x000000000e007343 */ /* 0x028fea0003c00000 */
.L_x_101:
[----:B------:R-:W1:Y:S01]  /*5ca0*/  LDCU.64 UR8, c[0x4][0x80] ;  /* 0x01001000ff0877ac */ /* 0x000e620008000a00 */
[----:B------:R-:W2:Y:S01]  /*5cb0*/  LDC.64 R2, c[0x4][R2] ;  /* 0x0100000002027b82 */ /* 0x000ea20000000a00 */
[----:B------:R-:W-:Y:S02]  /*5cc0*/  HFMA2 R12, -RZ, RZ, 0, 5.9604644775390625e-08 ;  /* 0x00000001ff0c7431 */ /* 0x000fe400000001ff */
[----:B------:R-:W-:Y:S02]  /*5cd0*/  IMAD.MOV.U32 R8, RZ, RZ, 0x70 ;  /* 0x00000070ff087424 */ /* 0x000fe400078e00ff */
[----:B------:R-:W-:Y:S01]  /*5ce0*/  IMAD.MOV.U32 R13, RZ, RZ, RZ ;  /* 0x000000ffff0d7224 */ /* 0x000fe200078e00ff */
[----:B------:R-:W3:Y:S01]  /*5cf0*/  LDCU.64 UR6, c[0x4][0x88] ;  /* 0x01001100ff0677ac */ /* 0x000ee20008000a00 */
[----:B------:R-:W4:Y:S01]  /*5d00*/  LDCU.64 UR4, c[0x4][0x8] ;  /* 0x01000100ff0477ac */ /* 0x000f220008000a00 */
[----:B-1----:R-:W-:Y:S02]  /*5d10*/  MOV R4, UR8 ;  /* 0x0000000800047c02 */ /* 0x002fe40008000f00 */
[----:B------:R-:W-:Y:S02]  /*5d20*/  MOV R5, UR9 ;  /* 0x0000000900057c02 */ /* 0x000fe40008000f00 */
[----:B---3--:R-:W-:Y:S01]  /*5d30*/  MOV R7, UR7 ;  /* 0x0000000700077c02 */ /* 0x008fe20008000f00 */
[----:B------:R-:W-:Y:S01]  /*5d40*/  IMAD.U32 R6, RZ, RZ, UR6 ;  /* 0x00000006ff067e24 */ /* 0x000fe2000f8e00ff */
[----:B----4-:R-:W-:Y:S01]  /*5d50*/  MOV R11, UR5 ;  /* 0x00000005000b7c02 */ /* 0x010fe20008000f00 */
[----:B------:R-:W-:Y:S02]  /*5d60*/  IMAD.U32 R10, RZ, RZ, UR4 ;  /* 0x00000004ff0a7e24 */ /* 0x000fe4000f8e00ff */
[----:B------:R-:W-:Y:S07]  /*5d70*/  LEPC R20, `(.L_x_100) ;  /* 0x000000001014794e */ /* 0x000fee0000000000 */
[----:B--2---:R-:W-:Y:S05]  /*5d80*/  CALL.ABS.NOINC R2 ;  /* 0x0000000002007343 */ /* 0x004fea0003c00000 */
.L_x_100:
[----:B------:R-:W-:Y:S05]  /*5d90*/  BSYNC.RECONVERGENT B6 ;  /* 0x0000000000067941 */ /* 0x000fea0003800200 */
.L_x_99:
[----:B------:R-:W-:Y:S01]  /*5da0*/  ISETP.NE.U32.AND P4, PT, R54, RZ, PT ;  /* 0x000000ff3600720c */ /* 0x000fe20003f85070 */
[----:B------:R-:W-:Y:S01]  /*5db0*/  UISETP.NE.AND UP2, UPT, UR50, URZ, UPT ;  /* 0x000000ff3200728c */ /* 0x000fe2000bf45270 */
[----:B------:R-:W-:Y:S01]  /*5dc0*/  ISETP.NE.U32.AND P2, PT, RZ, UR38, PT ;  /* 0x00000026ff007c0c */ /* 0x000fe2000bf45070 */
[----:B------:R-:W-:Y:S01]  /*5dd0*/  UISETP.NE.U32.AND UP1, UPT, UR44, URZ, UPT ;  /* 0x000000ff2c00728c */ /* 0x000fe2000bf25070 */
[----:B------:R-:W-:Y:S01]  /*5de0*/  ISETP.NE.AND.EX P4, PT, R55, RZ, PT, P4 ;  /* 0x000000ff3700720c */ /* 0x000fe20003f85340 */
[----:B------:R-:W-:Y:S01]  /*5df0*/  UPLOP3.LUT UP0, UPT, UPT, UPT, UPT, 0x40, 0x4 ;  /* 0x000000000004789c */ /* 0x000fe20003f0e870 */
[----:B------:R-:W-:Y:S01]  /*5e00*/  ISETP.NE.AND.EX P2, PT, RZ, UR39, PT, P2 ;  /* 0x00000027ff007c0c */ /* 0x000fe2000bf45320 */
[----:B------:R-:W-:Y:S01]  /*5e10*/  UISETP.NE.AND.EX UP1, UPT, UR45, URZ, UPT, UP1 ;  /* 0x000000ff2d00728c */ /* 0x000fe2000bf25310 */
[----:B------:R-:W-:Y:S04]  /*5e20*/  PLOP3.LUT P1, PT, PT, PT, UP2, 0x80, 0x8 ;  /* 0x000000000008781c */ /* 0x000fe80003f2f028 */
[----:B------:R-:W-:Y:S06]  /*5e30*/  @UP2 UPLOP3.LUT UP0, UPT, UPT, UPT, UP1, 0x80, 0x8 ;  /* 0x000000000008289c */ /* 0x000fec0003f0f010 */
[----:B------:R-:W-:Y:S01]  /*5e40*/  PLOP3.LUT P0, PT, PT, PT, UP0, 0x80, 0x8 ;  /* 0x000000000008781c */ /* 0x000fe20003f0f008 */
[----:B------:R-:W-:Y:S01]  /*5e50*/  @!UPT UIADD3 URZ, UPT, UPT, URZ, URZ, URZ ;  /* 0x000000fffffff290 */ /* 0x000fe2000fffe0ff */
[----:B------:R-:W-:Y:S11]  /*5e60*/  BRA.U !UP1, `(.L_x_102) ;  /* 0x0000000109387547 */ /* 0x000ff6000b800000 */
[----:B------:R-:W-:Y:S01]  /*5e70*/  UISETP.NE.U32.AND UP0, UPT, UR38, URZ, UPT ;  /* 0x000000ff2600728c */ /* 0x000fe2000bf05070 */
[----:B------:R-:W-:Y:S02]  /*5e80*/  HFMA2 R0, -RZ, RZ, 0, 5.9604644775390625e-08 ;  /* 0x00000001ff007431 */ /* 0x000fe400000001ff */
[----:B------:R-:W-:Y:S01]  /*5e90*/  IMAD.MOV.U32 R59, RZ, RZ, 0x1 ;  /* 0x00000001ff3b7424 */ /* 0x000fe200078e00ff */
[----:B------:R-:W-:Y:S06]  /*5ea0*/  UISETP.NE.AND.EX UP0, UPT, UR39, URZ, UPT, UP0 ;  /* 0x000000ff2700728c */ /* 0x000fec000bf05300 */
[----:B------:R-:W-:Y:S05]  /*5eb0*/  PLOP3.LUT P3, PT, PT, PT, UP0, 0x80, 0x8 ;  /* 0x000000000008781c */ /* 0x000fea0003f6f008 */
[----:B------:R-:W1:Y:S01]  /*5ec0*/  @UP0 LDCU.64 UR6, c[0x0][0x888] ;  /* 0x00011100ff0607ac */ /* 0x000e620008000a00 */
[----:B------:R-:W-:Y:S07]  /*5ed0*/  @UP0 UIMAD UR4, UR36, UR44, URZ ;  /* 0x0000002c240402a4 */ /* 0x000fee000f8e02ff */
[----:B------:R-:W-:Y:S01]  /*5ee0*/  @!P3 PRMT R59, R0, 0x7610, R59 ;  /* 0x00007610003bb816 */ /* 0x000fe2000000003b */
[----:B-1----:R-:W-:Y:S03]  /*5ef0*/  @UP0 UIMAD.WIDE UR6, UR4, 0x4, UR6 ;  /* 0x00000004040608a5 */ /* 0x002fe6000f8e0206 */
[----:B------:R-:W1:Y:S03]  /*5f00*/  @!UP0 LDCU UR4, c[0x0][0x880] ;  /* 0x00011000ff0487ac */ /* 0x000e660008000800 */
[----:B------:R-:W-:Y:S01]  /*5f10*/  IMAD.U32 R2, RZ, RZ, UR6 ;  /* 0x00000006ff027e24 */ /* 0x000fe2000f8e00ff */
[----:B------:R-:W-:Y:S05]  /*5f20*/  MOV R3, UR7 ;  /* 0x0000000700037c02 */ /* 0x000fea0008000f00 */
[----:B-----5:R2:W5:Y:S02]  /*5f30*/  @P3 LDG.E R35, desc[UR46][R2.64] ;  /* 0x0000002e02233981 */ /* 0x020564000c1e1900 */
[----:B-12---:R-:W-:Y:S02]  /*5f40*/  @!P3 IMAD.U32 R35, RZ, RZ, UR4 ;  /* 0x00000004ff23be24 */ /* 0x006fe4000f8e00ff */
.L_x_102:
[----:B------:R-:W-:Y:S05]  /*5f50*/  @!P4 BRA `(.L_x_103) ;  /* 0x000000000020c947 */ /* 0x000fea0003800000 */
[----:B------:R-:W-:Y:S04]  /*5f60*/  ISETP.NE.U32.AND P3, PT, R52, RZ, PT ;  /* 0x000000ff3400720c */ /* 0x000fe80003f65070 */
[----:B------:R-:W-:Y:S11]  /*5f70*/  ISETP.NE.AND.EX P3, PT, R53, RZ, PT, P3 ;  /* 0x000000ff3500720c */ /* 0x000ff60003f65330 */
[----:B------:R-:W-:Y:S02]  /*5f80*/  @!UPT UIADD3 URZ, UPT, UPT, URZ, URZ, URZ ;  /* 0x000000fffffff290 */ /* 0x000fe4000fffe0ff */
[----:B------:R-:W1:Y:S01]  /*5f90*/  @P3 LDC.64 R2, c[0x0][0x8a8] ;  /* 0x00022a00ff023b82 */ /* 0x000e620000000a00 */
[----:B------:R-:W-:Y:S04]  /*5fa0*/  @P3 IMAD R0, R54, UR36, RZ ;  /* 0x0000002436003c24 */ /* 0x000fe8000f8e02ff */
[----:B-1----:R-:W-:Y:S05]  /*5fb0*/  @P3 IMAD.WIDE R2, R0, 0x4, R2 ;  /* 0x0000000400023825 */ /* 0x002fea00078e0202 */
[----:B-----5:R1:W5:Y:S02]  /*5fc0*/  @P3 LDG.E R33, desc[UR46][R2.64] ;  /* 0x0000002e02213981 */ /* 0x020364000c1e1900 */
[----:B-1----:R-:W2:Y:S02]  /*5fd0*/  @!P3 LDC R33, c[0x0][0x8a0] ;  /* 0x00022800ff21bb82 */ /* 0x002ea40000000800 */
.L_x_103:
[----:B-----5:R-:W-:Y:S01]  /*5fe0*/  FSETP.NEU.AND P3, PT, R35, RZ, PT ;  /* 0x000000ff2300720b */ /* 0x020fe20003f6d000 */
[----:B------:R-:W-:Y:S01]  /*5ff0*/  IMAD.SHL.U32 R80, R64, 0x2, RZ ;  /* 0x0000000240507824 */ /* 0x000fe200078e00ff */
[----:B------:R-:W-:Y:S01]  /*6000*/  SEL R7, RZ, 0xffffffff, P2 ;  /* 0xffffffffff077807 */ /* 0x000fe20001000000 */
[----:B------:R-:W-:Y:S01]  /*6010*/  BSSY B1, `(.L_x_104) ;  /* 0x0000036000017945 */ /* 0x000fe20003800000 */
[----:B------:R-:W-:Y:S01]  /*6020*/  @P1 LOP3.LUT P2, RZ, R59, 0xff, RZ, 0xc0, !PT ;  /* 0x000000ff3bff1812 */ /* 0x000fe2000784c0ff */
[----:B------:R-:W-:Y:S01]  /*6030*/  VIADD R78, R80, UR48 ;  /* 0x00000030504e7c36 */ /* 0x000fe20008000000 */
[----:B------:R-:W-:Y:S01]  /*6040*/  @P1 SEL R2, RZ, 0xffffffff, P3 ;  /* 0xffffffffff021807 */ /* 0x000fe20001800000 */
[----:B------:R-:W-:Y:S01]  /*6050*/  IMAD.MOV.U32 R81, RZ, RZ, 0x1 ;  /* 0x00000001ff517424 */ /* 0x000fe200078e00ff */
[----:B------:R-:W-:Y:S01]  /*6060*/  LOP3.LUT R70, R70, 0x1, RZ, 0x3c, !PT ;  /* 0x0000000146467812 */ /* 0x000fe200078e3cff */
[----:B------:R-:W-:Y:S01]  /*6070*/  IMAD.MOV.U32 R39, RZ, RZ, RZ ;  /* 0x000000ffff277224 */ /* 0x000fe200078e00ff */
[----:B------:R-:W-:Y:S02]  /*6080*/  @P0 SEL R2, R7, R2, !P2 ;  /* 0x0000000207020207 */ /* 0x000fe40005000000 */
[----:B------:R-:W-:Y:S02]  /*6090*/  CS2R R50, SRZ ;  /* 0x0000000000327805 */ /* 0x000fe4000001ff00 */
[----:B------:R-:W-:Y:S02]  /*60a0*/  LEA R79, R30, UR48, 0x3 ;  /* 0x000000301e4f7c11 */ /* 0x000fe4000f8e18ff */
[----:B------:R-:W-:Y:S02]  /*60b0*/  CS2R R48, SRZ ;  /* 0x0000000000307805 */ /* 0x000fe4000001ff00 */
[----:B------:R-:W-:Y:S02]  /*60c0*/  @P1 LOP3.LUT R2, R2, 0x1, RZ, 0xc0, !PT ;  /* 0x0000000102021812 */ /* 0x000fe400078ec0ff */
[----:B------:R-:W-:Y:S02]  /*60d0*/  CS2R R42, SRZ ;  /* 0x00000000002a7805 */ /* 0x000fe4000001ff00 */
[----:B------:R-:W-:Y:S02]  /*60e0*/  SHF.L.U32 R0, R69, 0x1f, RZ ;  /* 0x0000001f45007819 */ /* 0x000fe400000006ff */
[----:B------:R-:W-:Y:S02]  /*60f0*/  CS2R R40, SRZ ;  /* 0x0000000000287805 */ /* 0x000fe4000001ff00 */
[----:B------:R-:W-:Y:S01]  /*6100*/  ISETP.NE.U32.OR P5, PT, R2, 0x1, !P1 ;  /* 0x000000010200780c */ /* 0x000fe20004fa5470 */
[----:B------:R-:W-:Y:S01]  /*6110*/  IMAD.IADD R77, R71, 0x1, R78 ;  /* 0x00000001474d7824 */ /* 0x000fe200078e024e */
[----:B------:R-:W-:Y:S02]  /*6120*/  PLOP3.LUT P2, PT, PT, PT, UP1, 0x80, 0x8 ;  /* 0x000000000008781c */ /* 0x000fe40003f4f018 */
[----:B------:R-:W-:Y:S02]  /*6130*/  LEA.HI R5, R30, R30, RZ, 0x1 ;  /* 0x0000001e1e057211 */ /* 0x000fe400078f08ff */
[----:B------:R-:W-:Y:S02]  /*6140*/  LOP3.LUT P4, R74, R59, 0xff, RZ, 0xc0, !PT ;  /* 0x000000ff3b4a7812 */ /* 0x000fe4000788c0ff */
[----:B------:R-:W-:Y:S01]  /*6150*/  SEL R2, RZ, 0xffffffff, P3 ;  /* 0xffffffffff027807 */ /* 0x000fe20001800000 */
[C---:B------:R-:W-:Y:S01]  /*6160*/  IMAD.SHL.U32 R3, R5.reuse, 0x40, RZ ;  /* 0x0000004005037824 */ /* 0x040fe200078e00ff */
[----:B------:R-:W-:Y:S02]  /*6170*/  LOP3.LUT R5, R5, 0xffe, RZ, 0xc0, !PT ;  /* 0x00000ffe05057812 */ /* 0x000fe400078ec0ff */
[----:B------:R-:W-:Y:S02]  /*6180*/  P2R R76, PR, RZ, 0x20 ;  /* 0x00000020ff4c7803 */ /* 0x000fe40000000000 */
[----:B------:R-:W-:Y:S01]  /*6190*/  @P5 SHF.L.U32 R4, R70, 0x1f, RZ ;  /* 0x0000001f46045819 */ /* 0x000fe200000006ff */
[----:B------:R-:W-:Y:S01]  /*61a0*/  IMAD.IADD R34, R30, 0x1, -R5 ;  /* 0x000000011e227824 */ /* 0x000fe200078e0a05 */
[----:B------:R-:W-:Y:S02]  /*61b0*/  @P2 SEL R2, R7, R2, !P4 ;  /* 0x0000000207022207 */ /* 0x000fe40006000000 */
[----:B------:R-:W1:Y:S01]  /*61c0*/  @P5 SYNCS.PHASECHK.TRANS64.TRYWAIT P1, [UR48+0x110], R4 ;  /* 0x00011004ff0055a7 */ /* 0x000e620008021130 */
[----:B------:R-:W-:Y:S02]  /*61d0*/  LOP3.LUT R3, R3, 0xffffff80, RZ, 0xc0, !PT ;  /* 0xffffff8003037812 */ /* 0x000fe400078ec0ff */
[----:B------:R-:W-:Y:S03]  /*61e0*/  LOP3.LUT R2, R2, 0x1, RZ, 0xc0, !PT ;  /* 0x0000000102027812 */ /* 0x000fe600078ec0ff */
[----:B------:R-:W-:Y:S01]  /*61f0*/  IMAD.IADD R3, R32, 0x1, R3 ;  /* 0x0000000120037824 */ /* 0x000fe200078e0203 */
[----:B------:R-:W-:Y:S03]  /*6200*/  ISETP.NE.U32.AND P2, PT, R2, 0x1, PT ;  /* 0x000000010200780c */ /* 0x000fe60003f45070 */
[----:B------:R-:W-:Y:S01]  /*6210*/  IMAD R34, R34, 0x100000, R3 ;  /* 0x0010000022227824 */ /* 0x000fe200078e0203 */
[----:B------:R-:W-:Y:S01]  /*6220*/  P2R R82, PR, RZ, 0x4 ;  /* 0x00000004ff527803 */ /* 0x000fe20000000000 */
[----:B------:R3:W4:Y:S01]  /*6230*/  SYNCS.PHASECHK.TRANS64.TRYWAIT P0, [R79+URZ+0x180], R0 ;  /* 0x000180004f0075a7 */ /* 0x00072200080011ff */
[----:B-1----:R-:W-:Y:S01]  /*6240*/  @P5 SEL R81, RZ, 0x1, !P1 ;  /* 0x00000001ff515807 */ /* 0x002fe20004800000 */
[----:B---3--:R-:W-:Y:S06]  /*6250*/  @!P5 BRA `(.L_x_105) ;  /* 0x000000000044d947 */ /* 0x008fec0003800000 */
[----:B------:R-:W-:Y:S01]  /*6260*/  IMAD.MOV.U32 R50, RZ, RZ, RZ ;  /* 0x000000ffff327224 */ /* 0x000fe200078e00ff */
[----:B------:R-:W-:Y:S01]  /*6270*/  ISETP.NE.AND P1, PT, R81, RZ, PT ;  /* 0x000000ff5100720c */ /* 0x000fe20003f25270 */
[----:B------:R-:W-:Y:S01]  /*6280*/  BSSY B0, `(.L_x_106) ;  /* 0x0000008000007945 */ /* 0x000fe20003800000 */
[----:B------:R-:W-:Y:S02]  /*6290*/  CS2R R42, SRZ ;  /* 0x00000000002a7805 */ /* 0x000fe4000001ff00 */
[----:B------:R-:W-:Y:S02]  /*62a0*/  CS2R R40, SRZ ;  /* 0x0000000000287805 */ /* 0x000fe4000001ff00 */
[----:B------:R-:W-:Y:S07]  /*62b0*/  CS2R R48, SRZ ;  /* 0x0000000000307805 */ /* 0x000fee000001ff00 */
[----:B------:R-:W-:Y:S05]  /*62c0*/  @P1 BRA `(.L_x_107) ;  /* 0x00000000000c1947 */ /* 0x000fea0003800000 */
[----:B------:R-:W-:Y:S04]  /*62d0*/  SHF.L.U32 R3, R70, 0x1f, RZ ;  /* 0x0000001f46037819 */ /* 0x000fe800000006ff */
[----:B------:R-:W1:Y:S02]  /*62e0*/  SYNCS.PHASECHK.TRANS64.TRYWAIT P1, [UR48+0x110], R3 ;  /* 0x00011003ff0075a7 */ /* 0x000e640008021130 */
[----:B-1----:R-:W-:Y:S05]  /*62f0*/  @!P1 BRA `(.L_x_108) ;  /* 0x0000003000d49947 */ /* 0x002fea0003800000 */
.L_x_107:
[----:B------:R-:W-:Y:S05]  /*6300*/  BSYNC B0 ;  /* 0x0000000000007941 */ /* 0x000fea0003800000 */
.L_x_106:
[----:B------:R-:W-:Y:S01]  /*6310*/  ISETP.NE.AND P1, PT, R82, RZ, PT ;  /* 0x000000ff5200720c */ /* 0x000fe20003f25270 */
[----:B------:R-:W-:Y:S11]  /*6320*/  HFMA2 R39, -RZ, RZ, 0, 5.9604644775390625e-08 ;  /* 0x00000001ff277431 */ /* 0x000ff600000001ff */
[----:B------:R-:W-:Y:S01]  /*6330*/  @!UPT UIADD3 URZ, UPT, UPT, URZ, URZ, URZ ;  /* 0x000000fffffff290 */ /* 0x000fe2000fffe0ff */
[----:B------:R-:W-:Y:S05]  /*6340*/  @P1 WARPSYNC.ALL ;  /* 0x0000000000001948 */ /* 0x000fea0003800000 */
[----:B------:R3:W1:Y:S04]  /*6350*/  @P1 LDSM.16.M88.4 R40, [R80+UR48+0x400] ;  /* 0x000400305028183b */ /* 0x0006680008000200 */
[----:B------:R3:W1:Y:S02]  /*6360*/  @P1 LDSM.16.M88.4 R48, [R77+0x400] ;  /* 0x000400004d30183b */ /* 0x0006640000000200 */
.L_x_105:
[----:B------:R-:W-:Y:S05]  /*6370*/  BSYNC B1 ;  /* 0x0000000000017941 */ /* 0x000fea0003800000 */
.L_x_104:
[----:B-1----:R-:W-:Y:S04]  /*6380*/  SHF.R.U32.HI R2, RZ, 0x15, R34 ;  /* 0x00000015ff027819 */ /* 0x002fe80000011622 */
[----:B------:R-:W-:Y:S01]  /*6390*/  LOP3.LUT P1, RZ, R2, 0x3, R65, 0x48, !PT ;  /* 0x0000000302ff7812 */ /* 0x000fe20007824841 */
[----:B------:R-:W-:Y:S01]  /*63a0*/  @!UPT UIADD3 URZ, UPT, UPT, URZ, URZ, URZ ;  /* 0x000000fffffff290 */ /* 0x000fe2000fffe0ff */
[----:B----4-:R-:W-:Y:S11]  /*63b0*/  @P0 BRA `(.L_x_109) ;  /* 0x0000000000080947 */ /* 0x010ff60003800000 */
[----:B------:R-:W1:Y:S02]  /*63c0*/  SYNCS.PHASECHK.TRANS64.TRYWAIT P0, [R79+URZ+0x180], R0 ;  /* 0x000180004f0075a7 */ /* 0x000e6400080011ff */
[----:B-1----:R-:W-:Y:S05]  /*63d0*/  @!P0 BRA `(.L_x_110) ;  /* 0x0000003000b48947 */ /* 0x002fea0003800000 */
.L_x_109:
[----:B------:R-:W-:Y:S05]  /*63e0*/  @!P1 BRA `(.L_x_111) ;  /* 0x0000000000409947 */ /* 0x000fea0003800000 */
[----:B------:R-:W4:Y:S01]  /*63f0*/  LDCU.64 UR8, c[0x4][0x70] ;  /* 0x01000e00ff0877ac */ /* 0x000f220008000a00 */
[----:B------:R-:W-:Y:S01]  /*6400*/  MOV R3, 0x0 ;  /* 0x0000000000037802 */ /* 0x000fe20000000f00 */
[----:B------:R-:W-:Y:S02]  /*6410*/  HFMA2 R12, -RZ, RZ, 0, 5.9604644775390625e-08 ;  /* 0x00000001ff0c7431 */ /* 0x000fe400000001ff */
[----:B------:R-:W-:Y:S02]  /*6420*/  IMAD.MOV.U32 R8, RZ, RZ, 0x192 ;  /* 0x00000192ff087424 */ /* 0x000fe400078e00ff */
[----:B------:R-:W-:Y:S01]  /*6430*/  IMAD.MOV.U32 R13, RZ, RZ, RZ ;  /* 0x000000ffff0d7224 */ /* 0x000fe200078e00ff */
[----:B------:R-:W5:Y:S01]  /*6440*/  LDCU.64 UR6, c[0x4][0x78] ;  /* 0x01000f00ff0677ac */ /* 0x000f620008000a00 */
[----:B------:R-:W1:Y:S01]  /*6450*/  LDC.64 R2, c[0x4][R3] ;  /* 0x0100000003027b82 */ /* 0x000e620000000a00 */
[----:B------:R-:W2:Y:S01]  /*6460*/  LDCU.64 UR4, c[0x4][0x10] ;  /* 0x01000200ff0477ac */ /* 0x000ea20008000a00 */
[----:B----4-:R-:W-:Y:S01]  /*6470*/  MOV R5, UR9 ;  /* 0x0000000900057c02 */ /* 0x010fe20008000f00 */
[----:B------:R-:W-:Y:S01]  /*6480*/  IMAD.U32 R4, RZ, RZ, UR8 ;  /* 0x00000008ff047e24 */ /* 0x000fe2000f8e00ff */
[----:B-----5:R-:W-:Y:S01]  /*6490*/  MOV R7, UR7 ;  /* 0x0000000700077c02 */ /* 0x020fe20008000f00 */
[----:B------:R-:W-:Y:S01]  /*64a0*/  IMAD.U32 R6, RZ, RZ, UR6 ;  /* 0x00000006ff067e24 */ /* 0x000fe2000f8e00ff */
[----:B--2---:R-:W-:Y:S01]  /*64b0*/  MOV R11, UR5 ;  /* 0x00000005000b7c02 */ /* 0x004fe20008000f00 */
[----:B------:R-:W-:Y:S02]  /*64c0*/  IMAD.U32 R10, RZ, RZ, UR4 ;  /* 0x00000004ff0a7e24 */ /* 0x000fe4000f8e00ff */
[----:B------:R-:W-:Y:S07]  /*64d0*/  LEPC R20, `(.L_x_111) ;  /* 0x000000001014794e */ /* 0x000fee0000000000 */
[----:B-1-3--:R-:W-:Y:S05]  /*64e0*/  CALL.ABS.NOINC R2 ;  /* 0x0000000002007343 */ /* 0x00afea0003c00000 */
.L_x_111:
[----:B------:R-:W-:Y:S01]  /*64f0*/  SHF.L.U32 R20, R40, 0x10, RZ ;  /* 0x0000001028147819 */ /* 0x000fe200000006ff */
[----:B------:R-:W-:Y:S05]  /*6500*/  WARPSYNC.ALL ;  /* 0x0000000000007948 */ /* 0x000fea0003800000 */
[----:B------:R-:W-:Y:S01]  /*6510*/  R2UR UR4, R34 ;  /* 0x00000000220472ca */ /* 0x000fe200000e0000 */
[----:B------:R-:W-:Y:S01]  /*6520*/  BSSY.RECONVERGENT B0, `(.L_x_112) ;  /* 0x000004e000007945 */ /* 0x000fe20003800200 */
[----:B------:R-:W-:Y:S02]  /*6530*/  LOP3.LUT R21, R40, 0xffff0000, RZ, 0xc0, !PT ;  /* 0xffff000028157812 */ /* 0x000fe400078ec0ff */
[----:B------:R-:W-:Y:S02]  /*6540*/  LOP3.LUT R36, R41, 0xffff0000, RZ, 0xc0, !PT ;  /* 0xffff000029247812 */ /* 0x000fe400078ec0ff */
[----:B------:R-:W-:Y:S02]  /*6550*/  SHF.L.U32 R37, R43, 0x10, RZ ;  /* 0x000000102b257819 */ /* 0x000fe400000006ff */
[----:B------:R-:W-:Y:S02]  /*6560*/  LOP3.LUT R38, R51, 0xffff0000, RZ, 0xc0, !PT ;  /* 0xffff000033267812 */ /* 0x000fe400078ec0ff */
[----:B------:R-:W-:Y:S03]  /*6570*/  ISETP.NE.AND P0, PT, R72, RZ, PT ;  /* 0x000000ff4800720c */ /* 0x000fe60003f05270 */
[----:B------:R-:W1:Y:S02]  /*6580*/  LDTM.16dp256bit.x4 R4, tmem[UR4] ;  /* 0x00000004000479ee */ /* 0x000e640008120000 */
[C---:B-12---:R-:W-:Y:S01]  /*6590*/  FMUL R0, R33.reuse, R4 ;  /* 0x0000000421007220 */ /* 0x046fe20000400000 */
[C---:B------:R-:W-:Y:S01]  /*65a0*/  FMUL R2, R33.reuse, R5 ;  /* 0x0000000521027220 */ /* 0x040fe20000400000 */
[C---:B------:R-:W-:Y:S01]  /*65b0*/  FMUL R3, R33.reuse, R6 ;  /* 0x0000000621037220 */ /* 0x040fe20000400000 */
[----:B------:R-:W-:Y:S01]  /*65c0*/  FMUL R7, R33, R7 ;  /* 0x0000000721077220 */ /* 0x000fe20000400000 */
[----:B------:R-:W-:Y:S01]  /*65d0*/  FFMA R0, R35, R20, R0 ;  /* 0x0000001423007223 */ /* 0x000fe20000000000 */
[----:B------:R-:W-:Y:S01]  /*65e0*/  SHF.L.U32 R20, R41, 0x10, RZ ;  /* 0x0000001029147819 */ /* 0x000fe200000006ff */
[----:B------:R-:W-:Y:S01]  /*65f0*/  FFMA R2, R35, R21, R2 ;  /* 0x0000001523027223 */ /* 0x000fe20000000002 */
[C---:B------:R-:W-:Y:S01]  /*6600*/  SHF.L.U32 R21, R42.reuse, 0x10, RZ ;  /* 0x000000102a157819 */ /* 0x040fe200000006ff */
[C---:B------:R-:W-:Y:S01]  /*6610*/  FMUL R4, R33.reuse, R8 ;  /* 0x0000000821047220 */ /* 0x040fe20000400000 */
[----:B------:R-:W-:Y:S01]  /*6620*/  FMUL R5, R33, R9 ;  /* 0x0000000921057220 */ /* 0x000fe20000400000 */
[C---:B------:R-:W-:Y:S01]  /*6630*/  FFMA R3, R35.reuse, R20, R3 ;  /* 0x0000001423037223 */ /* 0x040fe20000000003 */
[----:B------:R-:W-:Y:S01]  /*6640*/  LOP3.LUT R20, R42, 0xffff0000, RZ, 0xc0, !PT ;  /* 0xffff00002a147812 */ /* 0x000fe200078ec0ff */
[----:B------:R-:W-:Y:S01]  /*6650*/  FFMA R7, R35, R36, R7 ;  /* 0x0000002423077223 */ /* 0x000fe20000000007 */
[----:B------:R-:W-:Y:S01]  /*6660*/  LOP3.LUT R36, R43, 0xffff0000, RZ, 0xc0, !PT ;  /* 0xffff00002b247812 */ /* 0x000fe200078ec0ff */
[C---:B------:R-:W-:Y:S01]  /*6670*/  FMUL R6, R33.reuse, R10 ;  /* 0x0000000a21067220 */ /* 0x040fe20000400000 */
[----:B------:R-:W-:Y:S01]  /*6680*/  F2FP.BF16.F32.PACK_AB R44, R2, R0 ;  /* 0x00000000022c723e */ /* 0x000fe200000010ff */
[----:B------:R-:W-:Y:S01]  /*6690*/  FMUL R11, R33, R11 ;  /* 0x0000000b210b7220 */ /* 0x000fe20000400000 */
[----:B------:R-:W-:Y:S01]  /*66a0*/  F2FP.BF16.F32.PACK_AB R45, R7, R3 ;  /* 0x00000003072d723e */ /* 0x000fe200000010ff */
[----:B------:R-:W-:Y:S01]  /*66b0*/  FFMA R4, R35, R21, R4 ;  /* 0x0000001523047223 */ /* 0x000fe20000000004 */
[----:B------:R-:W-:Y:S01]  /*66c0*/  SHF.L.U32 R21, R49, 0x10, RZ ;  /* 0x0000001031157819 */ /* 0x000fe200000006ff */
[C---:B------:R-:W-:Y:S01]  /*66d0*/  FFMA R5, R35.reuse, R20, R5 ;  /* 0x0000001423057223 */ /* 0x040fe20000000005 */
[C---:B------:R-:W-:Y:S01]  /*66e0*/  SHF.L.U32 R20, R48.reuse, 0x10, RZ ;  /* 0x0000001030147819 */ /* 0x040fe200000006ff */
[----:B------:R-:W-:Y:S01]  /*66f0*/  FFMA R6, R35, R37, R6 ;  /* 0x0000002523067223 */ /* 0x000fe20000000006 */
[----:B------:R-:W-:Y:S01]  /*6700*/  SHF.L.U32 R37, R51, 0x10, RZ ;  /* 0x0000001033257819 */ /* 0x000fe200000006ff */
[----:B------:R-:W-:Y:S01]  /*6710*/  FFMA R11, R35, R36, R11 ;  /* 0x00000024230b7223 */ /* 0x000fe2000000000b */
[C---:B------:R-:W-:Y:S01]  /*6720*/  FMUL R8, R33.reuse, R12 ;  /* 0x0000000c21087220 */ /* 0x040fe20000400000 */
[----:B------:R-:W-:Y:S01]  /*6730*/  LOP3.LUT R36, R48, 0xffff0000, RZ, 0xc0, !PT ;  /* 0xffff000030247812 */ /* 0x000fe200078ec0ff */
[C---:B------:R-:W-:Y:S01]  /*6740*/  FMUL R9, R33.reuse, R13 ;  /* 0x0000000d21097220 */ /* 0x040fe20000400000 */
[----:B------:R-:W-:Y:S01]  /*6750*/  FMUL R10, R33, R14 ;  /* 0x0000000e210a7220 */ /* 0x000fe20000400000 */
[----:B------:R-:W-:Y:S01]  /*6760*/  FFMA R8, R35, R20, R8 ;  /* 0x0000001423087223 */ /* 0x000fe20000000008 */
[----:B------:R-:W-:Y:S01]  /*6770*/  LOP3.LUT R20, R49, 0xffff0000, RZ, 0xc0, !PT ;  /* 0xffff000031147812 */ /* 0x000fe200078ec0ff */
[C---:B------:R-:W-:Y:S01]  /*6780*/  FFMA R9, R35.reuse, R36, R9 ;  /* 0x0000002423097223 */ /* 0x040fe20000000009 */
[----:B------:R-:W-:Y:S01]  /*6790*/  FFMA R10, R35, R21, R10 ;  /* 0x00000015230a7223 */ /* 0x000fe2000000000a */
[C---:B------:R-:W-:Y:S01]  /*67a0*/  FMUL R15, R33.reuse, R15 ;  /* 0x0000000f210f7220 */ /* 0x040fe20000400000 */
[C---:B------:R-:W-:Y:S01]  /*67b0*/  SHF.L.U32 R21, R50.reuse, 0x10, RZ ;  /* 0x0000001032157819 */ /* 0x040fe200000006ff */
[C---:B------:R-:W-:Y:S01]  /*67c0*/  FMUL R12, R33.reuse, R16 ;  /* 0x00000010210c7220 */ /* 0x040fe20000400000 */
[----:B------:R-:W-:Y:S01]  /*67d0*/  LOP3.LUT R36, R50, 0xffff0000, RZ, 0xc0, !PT ;  /* 0xffff000032247812 */ /* 0x000fe200078ec0ff */
[C---:B------:R-:W-:Y:S01]  /*67e0*/  FMUL R13, R33.reuse, R17 ;  /* 0x00000011210d7220 */ /* 0x040fe20000400000 */
[----:B------:R-:W-:Y:S01]  /*67f0*/  FMUL R14, R33, R18 ;  /* 0x00000012210e7220 */ /* 0x000fe20000400000 */
[----:B------:R-:W-:Y:S01]  /*6800*/  FFMA R15, R35, R20, R15 ;  /* 0x00000014230f7223 */ /* 0x000fe2000000000f */
[----:B------:R-:W-:Y:S01]  /*6810*/  FMUL R19, R33, R19 ;  /* 0x0000001321137220 */ /* 0x000fe20000400000 */
[C---:B------:R-:W-:Y:S01]  /*6820*/  FFMA R12, R35.reuse, R21, R12 ;  /* 0x00000015230c7223 */ /* 0x040fe2000000000c */
[C---:B------:R-:W-:Y:S01]  /*6830*/  FFMA R13, R35.reuse, R36, R13 ;  /* 0x00000024230d7223 */ /* 0x040fe2000000000d */
[C---:B------:R-:W-:Y:S01]  /*6840*/  FFMA R14, R35.reuse, R37, R14 ;  /* 0x00000025230e7223 */ /* 0x040fe2000000000e */
[----:B------:R-:W-:Y:S01]  /*6850*/  FFMA R19, R35, R38, R19 ;  /* 0x0000002623137223 */ /* 0x000fe20000000013 */
[----:B------:R-:W-:Y:S02]  /*6860*/  F2FP.BF16.F32.PACK_AB R46, R5, R4 ;  /* 0x00000004052e723e */ /* 0x000fe400000010ff */
[----:B------:R-:W-:Y:S02]  /*6870*/  F2FP.BF16.F32.PACK_AB R47, R11, R6 ;  /* 0x000000060b2f723e */ /* 0x000fe400000010ff */
[----:B------:R-:W-:Y:S02]  /*6880*/  F2FP.BF16.F32.PACK_AB R84, R9, R8 ;  /* 0x000000080954723e */ /* 0x000fe400000010ff */
[----:B------:R-:W-:Y:S01]  /*6890*/  F2FP.BF16.F32.PACK_AB R85, R15, R10 ;  /* 0x0000000a0f55723e */ /* 0x000fe200000010ff */
[----:B------:R1:W-:Y:S01]  /*68a0*/  STSM.16.M88.4 [R78+0x400], R44 ;  /* 0x0004002c4e007844 */ /* 0x0003e20000000200 */
[----:B------:R-:W-:Y:S02]  /*68b0*/  F2FP.BF16.F32.PACK_AB R86, R13, R12 ;  /* 0x0000000c0d56723e */ /* 0x000fe400000010ff */
[----:B------:R-:W-:Y:S05]  /*68c0*/  F2FP.BF16.F32.PACK_AB R87, R19, R14 ;  /* 0x0000000e1357723e */ /* 0x000fea00000010ff */
[----:B------:R1:W-:Y:S01]  /*68d0*/  STSM.16.M88.4 [R77+0x400], R84 ;  /* 0x000400544d007844 */ /* 0x0003e20000000200 */
[----:B------:R-:W-:Y:S01]  /*68e0*/  @!PT LDS RZ, [RZ] ;  /* 0x00000000fffff984 */ /* 0x000fe20000000800 */
[----:B------:R-:W-:Y:S01]  /*68f0*/  @!PT LDS RZ, [RZ] ;  /* 0x00000000fffff984 */ /* 0x000fe20000000800 */
[----:B------:R-:W-:Y:S01]  /*6900*/  @!PT LDS RZ, [RZ] ;  /* 0x00000000fffff984 */ /* 0x000fe20000000800 */
[----:B------:R-:W-:Y:S01]  /*6910*/  @!PT LDS RZ, [RZ] ;  /* 0x00000000fffff984 */ /* 0x000fe20000000800 */
[----:B------:R2:W-:Y:S07]  /*6920*/  MEMBAR.ALL.CTA ;  /* 0x0000000000007992 */ /* 0x0005ee0000008000 */
[----:B--2---:R-:W2:Y:S02]  /*6930*/  FENCE.VIEW.ASYNC.S ;  /* 0x00000000000073c6 */ /* 0x004ea40000000000 */
[----:B--2---:R-:W-:Y:S06]  /*6940*/  BAR.SYNC.DEFER_BLOCKING 0x1, 0x80 ;  /* 0x0042000000007b1d */ /* 0x004fec0000010000 */
[----:B------:R-:W-:Y:S05]  /*6950*/  @P0 BRA `(.L_x_113) ;  /* 0x0000000000280947 */ /* 0x000fea0003800000 */
[----:B------:R-:W-:Y:S02]  /*6960*/  UIADD3 UR4, UPT, UPT, UR48, 0x400, URZ ;  /* 0x0000040030047890 */ /* 0x000fe4000fffe0ff */
[----:B------:R-:W-:Y:S01]  /*6970*/  UIADD3 UR6, UP0, UPT, UR52, 0x680, URZ ;  /* 0x0000068034067890 */ /* 0x000fe2000ff1e0ff */
[----:B------:R-:W-:Y:S03]  /*6980*/  UMOV UR43, UR36 ;  /* 0x00000024002b7c82 */ /* 0x000fe60008000000 */
[----:B------:R-:W-:Y:S01]  /*6990*/  MOV R66, UR4 ;  /* 0x0000000400427c02 */ /* 0x000fe20008000f00 */
[----:B------:R-:W-:Y:S03]  /*69a0*/  UIADD3.X UR7, UPT, UPT, URZ, UR53, URZ, UP0, !UPT ;  /* 0x00000035ff077290 */ /* 0x000fe600087fe4ff */
[----:B------:R-:W-:Y:S11]  /*69b0*/  R2UR UR40, R66 ;  /* 0x00000000422872ca */ /* 0x000ff600000e0000 */
[----:B------:R-:W-:Y:S02]  /*69c0*/  @!UPT UIADD3 URZ, UPT, UPT, URZ, URZ, URZ ;  /* 0x000000fffffff290 */ /* 0x000fe4000fffe0ff */
[----:B------:R2:W-:Y:S01]  /*69d0*/  UTMASTG.3D [UR40], [UR6] ;  /* 0x00000028060073b5 */ /* 0x0005e20008010000 */
[----:B------:R0:W-:Y:S01]  /*69e0*/  UTMACMDFLUSH ;  /* 0x00000000000079b7 */ /* 0x0001e20000000000 */
[----:B--2---:R-:W-:Y:S04]  /*69f0*/  DEPBAR.LE SB0, 0x1 ;  /* 0x000080400000791a */ /* 0x004fe80000000000 */
.L_x_113:
[----:B------:R-:W-:Y:S05]  /*6a00*/  BSYNC.RECONVERGENT B0 ;  /* 0x0000000000007941 */ /* 0x000fea0003800200 */
.L_x_112:
[----:B------:R-:W-:Y:S01]  /*6a10*/  BAR.SYNC.DEFER_BLOCKING 0x1, 0x80 ;  /* 0x0042000000007b1d */ /* 0x000fe20000010000 */
[----:B------:R-:W-:Y:S01]  /*6a20*/  ISETP.NE.AND P1, PT, R76, RZ, PT ;  /* 0x000000ff4c00720c */ /* 0x000fe20003f25270 */
[----:B------:R-:W-:Y:S01]  /*6a30*/  UISETP.NE.AND UP0, UPT, UR49, URZ, UPT ;  /* 0x000000ff3100728c */ /* 0x000fe2000bf05270 */
[----:B------:R-:W-:Y:S11]  /*6a40*/  LEA R3, R39, UR48, 0x3 ;  /* 0x0000003027037c11 */ /* 0x000ff6000f8e18ff */
[----:B------:R-:W-:Y:S01]  /*6a50*/  @P1 SHF.L.U32 R2, R70, 0x1f, RZ ;  /* 0x0000001f46021819 */ /* 0x000fe200000006ff */
[----:B------:R-:W-:Y:S06]  /*6a60*/  BRA.U !UP0, `(.L_x_114) ;  /* 0x0000000108247547 */ /* 0x000fec000b800000 */
[----:B------:R-:W-:Y:S01]  /*6a70*/  IMAD.U32 R5, RZ, RZ, UR51 ;  /* 0x00000033ff057e24 */ /* 0x000fe2000f8e00ff */
[----:B------:R-:W-:Y:S01]  /*6a80*/  MOV R0, UR37 ;  /* 0x0000002500007c02 */ /* 0x000fe20008000f00 */
[----:B------:R-:W-:Y:S03]  /*6a90*/  UIADD3 UR51, UPT, UPT, UR51, 0x1, URZ ;  /* 0x0000000133337890 */ /* 0x000fe6000fffe0ff */
[----:B------:R-:W-:Y:S01]  /*6aa0*/  @P1 LEA R5, R5, UR48, 0x3 ;  /* 0x0000003005051c11 */ /* 0x000fe2000f8e18ff */
[----:B------:R-:W-:Y:S04]  /*6ab0*/  UISETP.NE.AND UP0, UPT, UR51, 0x4, UPT ;  /* 0x000000043300788c */ /* 0x000fe8000bf05270 */
[----:B------:R-:W-:Y:S01]  /*6ac0*/  @P1 VIADD R5, R5, 0x130 ;  /* 0x0000013005051836 */ /* 0x000fe20000000000 */
[----:B------:R-:W-:Y:S04]  /*6ad0*/  USEL UR51, UR51, URZ, UP0 ;  /* 0x000000ff33337287 */ /* 0x000fe80008000000 */
[----:B------:R-:W-:Y:S04]  /*6ae0*/  @P1 PRMT R0, R0, 0x654, R5 ;  /* 0x0000065400001816 */ /* 0x000fe80000000005 */
[----:B------:R2:W-:Y:S04]  /*6af0*/  @P1 SYNCS.ARRIVE.TRANS64.RED.A1T0 RZ, [R0+URZ], RZ ;  /* 0x000000ff00ff19a7 */ /* 0x0005e800081004ff */
.L_x_114:
[----:B------:R-:W4:Y:S01]  /*6b00*/  @P1 SYNCS.PHASECHK.TRANS64.TRYWAIT P0, [R3+URZ+0x110], R2 ;  /* 0x00011002030015a7 */ /* 0x000f2200080011ff */
[----:B------:R-:W-:Y:S01]  /*6b10*/  BSSY B1, `(.L_x_115) ;  /* 0x0000013000017945 */ /* 0x000fe20003800000 */
[----:B----4-:R-:W-:Y:S03]  /*6b20*/  @P1 SEL R81, RZ, 0x1, !P0 ;  /* 0x00000001ff511807 */ /* 0x010fe60004000000 */
[----:B------:R-:W-:Y:S05]  /*6b30*/  @!P1 BRA `(.L_x_116) ;  /* 0x0000000000409947 */ /* 0x000fea0003800000 */
[----:B------:R-:W-:Y:S01]  /*6b40*/  ISETP.NE.AND P1, PT, R82, RZ, PT ;  /* 0x000000ff5200720c */ /* 0x000fe20003f25270 */
[----:B------:R-:W-:Y:S01]  /*6b50*/  BSSY B0, `(.L_x_117) ;  /* 0x0000009000007945 */ /* 0x000fe20003800000 */
[----:B------:R-:W-:Y:S11]  /*6b60*/  ISETP.NE.AND P0, PT, R81, RZ, PT ;  /* 0x000000ff5100720c */ /* 0x000ff60003f05270 */
[----:B------:R-:W-:Y:S05]  /*6b70*/  @P1 IMAD R4, R39, 0x1000, R80 ;  /* 0x0000100027041824 */ /* 0x000fea00078e0250 */
[----:B------:R-:W-:Y:S05]  /*6b80*/  @P1 IADD3 R2, PT, PT, R4, UR48, RZ ;  /* 0x0000003004021c10 */ /* 0x000fea000fffe0ff */
[----:B------:R-:W-:Y:S01]  /*6b90*/  @P1 IMAD.IADD R2, R71, 0x1, R2 ;  /* 0x0000000147021824 */ /* 0x000fe200078e0202 */
[----:B------:R-:W-:Y:S06]  /*6ba0*/  @P0 BRA `(.L_x_118) ;  /* 0x00000000000c0947 */ /* 0x000fec0003800000 */
[----:B--2---:R-:W-:Y:S04]  /*6bb0*/  SHF.L.U32 R0, R70, 0x1f, RZ ;  /* 0x0000001f46007819 */ /* 0x004fe800000006ff */
[----:B------:R-:W2:Y:S02]  /*6bc0*/  SYNCS.PHASECHK.TRANS64.TRYWAIT P0, [R3+URZ+0x110], R0 ;  /* 0x00011000030075a7 */ /* 0x000ea400080011ff */
[----:B--2---:R-:W-:Y:S05]  /*6bd0*/  @!P0 BRA `(.L_x_119) ;  /* 0x0000002800c88947 */ /* 0x004fea0003800000 */
.L_x_118:
[----:B------:R-:W-:Y:S05]  /*6be0*/  BSYNC B0 ;  /* 0x0000000000007941 */ /* 0x000fea0003800000 */
.L_x_117:
[----:B------:R-:W-:Y:S02]  /*6bf0*/  ISETP.NE.AND P0, PT, R82, RZ, PT ;  /* 0x000000ff5200720c */ /* 0x000fe40003f05270 */
[----:B------:R-:W-:Y:S11]  /*6c00*/  IADD3 R39, PT, PT, R39, 0x1, RZ ;  /* 0x0000000127277810 */ /* 0x000ff60007ffe0ff */
[----:B------:R-:W-:Y:S05]  /*6c10*/  @P0 WARPSYNC.ALL ;  /* 0x0000000000000948 */ /* 0x000fea0003800000 */
[----:B------:R4:W1:Y:S04]  /*6c20*/  @P0 LDSM.16.M88.4 R40, [R4+UR48+0x400] ;  /* 0x000400300428083b */ /* 0x0008680008000200 */
[----:B------:R4:W1:Y:S02]  /*6c30*/  @P0 LDSM.16.M88.4 R48, [R2+0x400] ;  /* 0x000400000230083b */ /* 0x0008640000000200 */
.L_x_116:
[----:B------:R-:W-:Y:S05]  /*6c40*/  BSYNC B1 ;  /* 0x0000000000017941 */ /* 0x000fea0003800000 */
.L_x_115:
[----:B--2---:R-:W-:Y:S05]  /*6c50*/  VIADD R0, R34, 0x20 ;  /* 0x0000002022007836 */ /* 0x004fea0000000000 */
[----:B------:R-:W-:Y:S04]  /*6c60*/  SHF.R.U32.HI R0, RZ, 0x15, R0 ;  /* 0x00000015ff007819 */ /* 0x000fe80000011600 */
[----:B------:R-:W-:Y:S11]  /*6c70*/  LOP3.LUT P0, RZ, R0, 0x3, R65, 0x48, !PT ;  /* 0x0000000300ff7812 */ /* 0x000ff60007804841 */
[----:B------:R-:W-:Y:S02]  /*6c80*/  @!UPT UIADD3 URZ, UPT, UPT, URZ, URZ, URZ ;  /* 0x000000fffffff290 */ /* 0x000fe4000fffe0ff */
[----:B------:R-:W-:Y:S05]  /*6c90*/  @!P0 BRA `(.L_x_120) ;  /* 0x0000000000408947 */ /* 0x000fea0003800000 */
[----:B------:R-:W2:Y:S01]  /*6ca0*/  LDCU.64 UR8, c[0x4][0x70] ;  /* 0x01000e00ff0877ac */ /* 0x000ea20008000a00 */
[----:B------:R-:W-:Y:S01]  /*6cb0*/  MOV R3, 0x0 ;  /* 0x0000000000037802 */ /* 0x000fe20000000f00 */
[----:B------:R-:W-:Y:S02]  /*6cc0*/  HFMA2 R12, -RZ, RZ, 0, 5.9604644775390625e-08 ;  /* 0x00000001ff0c7431 */ /* 0x000fe400000001ff */
[----:B------:R-:W-:Y:S02]  /*6cd0*/  IMAD.MOV.U32 R8, RZ, RZ, 0x192 ;  /* 0x00000192ff087424 */ /* 0x000fe400078e00ff */
[----:B------:R-:W-:Y:S01]  /*6ce0*/  IMAD.MOV.U32 R13, RZ, RZ, RZ ;  /* 0x000000ffff0d7224 */ /* 0x000fe200078e00ff */
[----:B------:R-:W5:Y:S01]  /*6cf0*/  LDCU.64 UR6, c[0x4][0x78] ;  /* 0x01000f00ff0677ac */ /* 0x000f620008000a00 */
[----:B----4-:R-:W4:Y:S01]  /*6d00*/  LDC.64 R2, c[0x4][R3] ;  /* 0x0100000003027b82 */ /* 0x010f220000000a00 */
[----:B------:R-:W3:Y:S01]  /*6d10*/  LDCU.64 UR4, c[0x4][0x10] ;  /* 0x01000200ff0477ac */ /* 0x000ee20008000a00 */
[----:B--2---:R-:W-:Y:S01]  /*6d20*/  MOV R5, UR9 ;  /* 0x0000000900057c02 */ /* 0x004fe20008000f00 */
[----:B------:R-:W-:Y:S01]  /*6d30*/  IMAD.U32 R4, RZ, RZ, UR8 ;  /* 0x00000008ff047e24 */ /* 0x000fe2000f8e00ff */
[----:B-----5:R-:W-:Y:S01]  /*6d40*/  MOV R7, UR7 ;  /* 0x0000000700077c02 */ /* 0x020fe20008000f00 */
[----:B------:R-:W-:Y:S01]  /*6d50*/  IMAD.U32 R6, RZ, RZ, UR6 ;  /* 0x00000006ff067e24 */ /* 0x000fe2000f8e00ff */
[----:B---3--:R-:W-:Y:S01]  /*6d60*/  MOV R11, UR5 ;  /* 0x00000005000b7c02 */ /* 0x008fe20008000f00 */
[----:B------:R-:W-:Y:S02]  /*6d70*/  IMAD.U32 R10, RZ, RZ, UR4 ;  /* 0x00000004ff0a7e24 */ /* 0x000fe4000f8e00ff */
[----:B------:R-:W-:Y:S07]  /*6d80*/  LEPC R20, `(.L_x_120) ;  /* 0x000000001014794e */ /* 0x000fee0000000000 */
[----:B-1--4-:R-:W-:Y:S05]  /*6d90*/  CALL.ABS.NOINC R2 ;  /* 0x0000000002007343 */ /* 0x012fea0003c00000 */
.L_x_120:
[----:B-1----:R-:W-:Y:S01]  /*6da0*/  SHF.L.U32 R20, R40, 0x10, RZ ;  /* 0x0000001028147819 */ /* 0x002fe200000006ff */
[----:B------:R-:W-:Y:S05]  /*6db0*/  WARPSYNC.ALL ;  /* 0x0000000000007948 */ /* 0x000fea0003800000 */
[----:B------:R-:W-:Y:S01]  /*6dc0*/  R2UR UR4, R34 ;  /* 0x00000000220472ca */ /* 0x000fe200000e0000 */
[----:B------:R-:W-:Y:S01]  /*6dd0*/  BSSY.RECONVERGENT B0, `(.L_x_121) ;  /* 0x0000055000007945 */ /* 0x000fe20003800200 */
[----:B------:R-:W-:Y:S02]  /*6de0*/  LOP3.LUT R21, R40, 0xffff0000, RZ, 0xc0, !PT ;  /* 0xffff000028157812 */ /* 0x000fe400078ec0ff */
[----:B------:R-:W-:Y:S02]  /*6df0*/  LOP3.LUT R36, R41, 0xffff0000, RZ, 0xc0, !PT ;  /* 0xffff000029247812 */ /* 0x000fe400078ec0ff */
[----:B------:R-:W-:Y:S02]  /*6e00*/  SHF.L.U32 R37, R48, 0x10, RZ ;  /* 0x0000001030257819 */ /* 0x000fe400000006ff */
[----:B------:R-:W-:Y:S02]  /*6e10*/  ISETP.NE.AND P6, PT, R76, RZ, PT ;  /* 0x000000ff4c00720c */ /* 0x000fe40003fc5270 */
[----:B------:R-:W-:Y:S02]  /*6e20*/  ISETP.NE.AND P0, PT, R72, RZ, PT ;  /* 0x000000ff4800720c */ /* 0x000fe40003f05270 */
[----:B------:R-:W-:Y:S01]  /*6e30*/  MOV R38, UR51 ;  /* 0x0000003300267c02 */ /* 0x000fe20008000f00 */
[----:B----4-:R-:W1:Y:S01]  /*6e40*/  LDTM.16dp256bit.x4 R4, tmem[UR4+0x20] ;  /* 0x00002004000479ee */ /* 0x010e620008120000 */
[----:B------:R-:W-:Y:S07]  /*6e50*/  MOV R83, UR37 ;  /* 0x0000002500537c02 */ /* 0x000fee0008000f00 */
[----:B------:R-:W-:Y:S02]  /*6e60*/  @P6 LEA R38, R38, UR48, 0x3 ;  /* 0x0000003026266c11 */ /* 0x000fe4000f8e18ff */
[----:B------:R-:W-:Y:S02]  /*6e70*/  @P6 SHF.L.U32 R88, R70, 0x1f, RZ ;  /* 0x0000001f46586819 */ /* 0x000fe400000006ff */
[----:B------:R-:W-:Y:S04]  /*6e80*/  @P6 IADD3 R38, PT, PT, R38, 0x130, RZ ;  /* 0x0000013026266810 */ /* 0x000fe80007ffe0ff */
[----:B------:R-:W-:Y:S02]  /*6e90*/  @P6 PRMT R38, R83, 0x654, R38 ;  /* 0x0000065453266816 */ /* 0x000fe40000000026 */
[----:B------:R-:W-:Y:S01]  /*6ea0*/  LEA R83, R39, UR48, 0x3 ;  /* 0x0000003027537c11 */ /* 0x000fe2000f8e18ff */
[C---:B-1----:R-:W-:Y:S01]  /*6eb0*/  FMUL R0, R33.reuse, R4 ;  /* 0x0000000421007220 */ /* 0x042fe20000400000 */
[C---:B------:R-:W-:Y:S01]  /*6ec0*/  FMUL R2, R33.reuse, R5 ;  /* 0x0000000521027220 */ /* 0x040fe20000400000 */
[C---:B------:R-:W-:Y:S01]  /*6ed0*/  FMUL R3, R33.reuse, R6 ;  /* 0x0000000621037220 */ /* 0x040fe20000400000 */
[----:B------:R-:W-:Y:S01]  /*6ee0*/  FMUL R7, R33, R7 ;  /* 0x0000000721077220 */ /* 0x000fe20000400000 */
[----:B------:R-:W-:Y:S01]  /*6ef0*/  FFMA R0, R35, R20, R0 ;  /* 0x0000001423007223 */ /* 0x000fe20000000000 */
[----:B------:R-:W-:Y:S01]  /*6f00*/  SHF.L.U32 R20, R41, 0x10, RZ ;  /* 0x0000001029147819 */ /* 0x000fe200000006ff */
[----:B------:R-:W-:Y:S01]  /*6f10*/  FFMA R2, R35, R21, R2 ;  /* 0x0000001523027223 */ /* 0x000fe20000000002 */
[----:B------:R-:W-:Y:S01]  /*6f20*/  SHF.L.U32 R21, R43, 0x10, RZ ;  /* 0x000000102b157819 */ /* 0x000fe200000006ff */
[C---:B------:R-:W-:Y:S01]  /*6f30*/  FMUL R4, R33.reuse, R8 ;  /* 0x0000000821047220 */ /* 0x040fe20000400000 */
[----:B------:R-:W-:Y:S01]  /*6f40*/  FMUL R5, R33, R9 ;  /* 0x0000000921057220 */ /* 0x000fe20000400000 */
[C---:B------:R-:W-:Y:S01]  /*6f50*/  FFMA R3, R35.reuse, R20, R3 ;  /* 0x0000001423037223 */ /* 0x040fe20000000003 */
[----:B------:R-:W-:Y:S01]  /*6f60*/  SHF.L.U32 R20, R42, 0x10, RZ ;  /* 0x000000102a147819 */ /* 0x000fe200000006ff */
[----:B------:R-:W-:Y:S01]  /*6f70*/  FFMA R7, R35, R36, R7 ;  /* 0x0000002423077223 */ /* 0x000fe20000000007 */
[----:B------:R-:W-:Y:S01]  /*6f80*/  LOP3.LUT R36, R43, 0xffff0000, RZ, 0xc0, !PT ;  /* 0xffff00002b247812 */ /* 0x000fe200078ec0ff */
[----:B------:R-:W-:Y:S01]  /*6f90*/  FMUL R6, R33, R10 ;  /* 0x0000000a21067220 */ /* 0x000fe20000400000 */
[----:B------:R-:W-:Y:S01]  /*6fa0*/  F2FP.BF16.F32.PACK_AB R44, R2, R0 ;  /* 0x00000000022c723e */ /* 0x000fe200000010ff */
[----:B------:R-:W-:Y:S01]  /*6fb0*/  FFMA R4, R35, R20, R4 ;  /* 0x0000001423047223 */ /* 0x000fe20000000004 */
[----:B------:R-:W-:Y:S01]  /*6fc0*/  LOP3.LUT R20, R42, 0xffff0000, RZ, 0xc0, !PT ;  /* 0xffff00002a147812 */ /* 0x000fe200078ec0ff */
[----:B------:R-:W-:Y:S01]  /*6fd0*/  FMUL R11, R33, R11 ;  /* 0x0000000b210b7220 */ /* 0x000fe20000400000 */
[----:B------:R-:W-:Y:S01]  /*6fe0*/  F2FP.BF16.F32.PACK_AB R45, R7, R3 ;  /* 0x00000003072d723e */ /* 0x000fe200000010ff */
[C---:B------:R-:W-:Y:S01]  /*6ff0*/  FMUL R8, R33.reuse, R12 ;  /* 0x0000000c21087220 */ /* 0x040fe20000400000 */
[----:B------:R-:W-:Y:S01]  /*7000*/  FMUL R9, R33, R13 ;  /* 0x0000000d21097220 */ /* 0x000fe20000400000 */
[C---:B------:R-:W-:Y:S01]  /*7010*/  FFMA R5, R35.reuse, R20, R5 ;  /* 0x0000001423057223 */ /* 0x040fe20000000005 */
[----:B------:R-:W-:Y:S01]  /*7020*/  LOP3.LUT R20, R48, 0xffff0000, RZ, 0xc0, !PT ;  /* 0xffff000030147812 */ /* 0x000fe200078ec0ff */
[----:B------:R-:W-:Y:S01]  /*7030*/  FFMA R6, R35, R21, R6 ;  /* 0x0000001523067223 */ /* 0x000fe20000000006 */
[----:B------:R-:W-:Y:S01]  /*7040*/  SHF.L.U32 R21, R49, 0x10, RZ ;  /* 0x0000001031157819 */ /* 0x000fe200000006ff */
[----:B------:R-:W-:Y:S01]  /*7050*/  FFMA R11, R35, R36, R11 ;  /* 0x00000024230b7223 */ /* 0x000fe2000000000b */
[----:B------:R-:W-:Y:S01]  /*7060*/  LOP3.LUT R36, R51, 0xffff0000, RZ, 0xc0, !PT ;  /* 0xffff000033247812 */ /* 0x000fe200078ec0ff */
[C---:B------:R-:W-:Y:S01]  /*7070*/  FFMA R8, R35.reuse, R37, R8 ;  /* 0x0000002523087223 */ /* 0x040fe20000000008 */
[----:B------:R-:W-:Y:S01]  /*7080*/  FFMA R9, R35, R20, R9 ;  /* 0x0000001423097223 */ /* 0x000fe20000000009 */
[----:B------:R-:W-:Y:S01]  /*7090*/  FMUL R10, R33, R14 ;  /* 0x0000000e210a7220 */ /* 0x000fe20000400000 */
[----:B------:R-:W-:Y:S01]  /*70a0*/  LOP3.LUT R20, R49, 0xffff0000, RZ, 0xc0, !PT ;  /* 0xffff000031147812 */ /* 0x000fe200078ec0ff */
[C---:B------:R-:W-:Y:S01]  /*70b0*/  FMUL R15, R33.reuse, R15 ;  /* 0x0000000f210f7220 */ /* 0x040fe20000400000 */
[----:B------:R-:W-:Y:S01]  /*70c0*/  FMUL R12, R33, R16 ;  /* 0x00000010210c7220 */ /* 0x000fe20000400000 */
[C---:B------:R-:W-:Y:S01]  /*70d0*/  FFMA R10, R35.reuse, R21, R10 ;  /* 0x00000015230a7223 */ /* 0x040fe2000000000a */
[C---:B------:R-:W-:Y:S01]  /*70e0*/  SHF.L.U32 R21, R50.reuse, 0x10, RZ ;  /* 0x0000001032157819 */ /* 0x040fe200000006ff */
[----:B------:R-:W-:Y:S01]  /*70f0*/  FFMA R15, R35, R20, R15 ;  /* 0x00000014230f7223 */ /* 0x000fe2000000000f */
[----:B------:R-:W-:Y:S01]  /*7100*/  LOP3.LUT R20, R50, 0xffff0000, RZ, 0xc0, !PT ;  /* 0xffff000032147812 */ /* 0x000fe200078ec0ff */
[----:B------:R-:W-:Y:S01]  /*7110*/  FMUL R13, R33, R17 ;  /* 0x00000011210d7220 */ /* 0x000fe20000400000 */
[----:B------:R-:W-:Y:S01]  /*7120*/  SHF.L.U32 R37, R51, 0x10, RZ ;  /* 0x0000001033257819 */ /* 0x000fe200000006ff */
[C---:B------:R-:W-:Y:S01]  /*7130*/  FMUL R14, R33.reuse, R18 ;  /* 0x00000012210e7220 */ /* 0x040fe20000400000 */
        /* <DEDUP_REMOVED lines=21> */
[----:B------:R-:W-:Y:S02]  /*7290*/  UIADD3 UR8, UP0, UPT, UR52, 0x680, URZ ;  /* 0x0000068034087890 */ /* 0x000fe4000ff1e0ff */
[----:B------:R-:W-:Y:S02]  /*72a0*/  UIADD3 UR5, UPT, UPT, UR41, 0x20, URZ ;  /* 0x0000002029057890 */ /* 0x000fe4000fffe0ff */
[----:B------:R-:W-:Y:S02]  /*72b0*/  UIADD3 UR4, UPT, UPT, UR48, 0x1400, URZ ;  /* 0x0000140030047890 */ /* 0x000fe4000fffe0ff */
[----:B------:R-:W-:Y:S01]  /*72c0*/  UIADD3.X UR9, UPT, UPT, URZ, UR53, URZ, UP0, !UPT ;  /* 0x00000035ff097290 */ /* 0x000fe200087fe4ff */
[----:B------:R-:W-:Y:S01]  /*72d0*/  UMOV UR6, UR42 ;  /* 0x0000002a00067c82 */ /* 0x000fe20008000000 */
[----:B------:R-:W-:Y:S07]  /*72e0*/  UMOV UR7, UR36 ;  /* 0x0000002400077c82 */ /* 0x000fee0008000000 */
[----:B------:R2:W-:Y:S01]  /*72f0*/  UTMASTG.3D [UR4], [UR8] ;  /* 0x00000004080073b5 */ /* 0x0005e20008010000 */
[----:B------:R0:W-:Y:S01]  /*7300*/  UTMACMDFLUSH ;  /* 0x00000000000079b7 */ /* 0x0001e20000000000 */
[----:B--2---:R-:W-:Y:S04]  /*7310*/  DEPBAR.LE SB0, 0x1 ;  /* 0x000080400000791a */ /* 0x004fe80000000000 */
.L_x_122:
[----:B------:R-:W-:Y:S05]  /*7320*/  BSYNC.RECONVERGENT B0 ;  /* 0x0000000000007941 */ /* 0x000fea0003800200 */
.L_x_121:
[----:B------:R-:W-:Y:S01]  /*7330*/  BAR.SYNC.DEFER_BLOCKING 0x1, 0x80 ;  /* 0x0042000000007b1d */ /* 0x000fe20000010000 */
[----:B------:R-:W-:Y:S04]  /*7340*/  UIADD3 UR40, UPT, UPT, UR51, 0x1, URZ ;  /* 0x0000000133287890 */ /* 0x000fe8000fffe0ff */
[----:B------:R-:W-:Y:S04]  /*7350*/  UISETP.NE.AND UP0, UPT, UR40, 0x4, UPT ;  /* 0x000000042800788c */ /* 0x000fe8000bf05270 */
[----:B------:R-:W-:Y:S01]  /*7360*/  USEL UR40, UR40, URZ, UP0 ;  /* 0x000000ff28287287 */ /* 0x000fe20008000000 */
[----:B------:R2:W-:Y:S01]  /*7370*/  @P6 SYNCS.ARRIVE.TRANS64.RED.A1T0 RZ, [R38+URZ], RZ ;  /* 0x000000ff26ff69a7 */ /* 0x0005e200081004ff */
[----:B------:R-:W-:Y:S01]  /*7380*/  BSSY B1, `(.L_x_123) ;  /* 0x0000014000017945 */ /* 0x000fe20003800000 */
[----:B------:R-:W4:Y:S02]  /*7390*/  @P6 SYNCS.PHASECHK.TRANS64.TRYWAIT P0, [R83+URZ+0x110], R88 ;  /* 0x00011058530065a7 */ /* 0x000f2400080011ff */
[----:B----4-:R-:W-:Y:S01]  /*73a0*/  @P6 SEL R81, RZ, 0x1, !P0 ;  /* 0x00000001ff516807 */ /* 0x010fe20004000000 */
[----:B--2---:R-:W-:Y:S06]  /*73b0*/  @!P6 BRA `(.L_x_124) ;  /* 0x000000000040e947 */ /* 0x004fec0003800000 */
[----:B------:R-:W-:Y:S01]  /*73c0*/  ISETP.NE.AND P1, PT, R82, RZ, PT ;  /* 0x000000ff5200720c */ /* 0x000fe20003f25270 */
[----:B------:R-:W-:Y:S01]  /*73d0*/  BSSY B0, `(.L_x_125) ;  /* 0x0000009000007945 */ /* 0x000fe20003800000 */
[----:B------:R-:W-:Y:S11]  /*73e0*/  ISETP.NE.AND P0, PT, R81, RZ, PT ;  /* 0x000000ff5100720c */ /* 0x000ff60003f05270 */
[----:B------:R-:W-:Y:S05]  /*73f0*/  @P1 IMAD R2, R39, 0x1000, R80 ;  /* 0x0000100027021824 */ /* 0x000fea00078e0250 */
[----:B------:R-:W-:Y:S05]  /*7400*/  @P1 IADD3 R0, PT, PT, R2, UR48, RZ ;  /* 0x0000003002001c10 */ /* 0x000fea000fffe0ff */
[----:B------:R-:W-:Y:S01]  /*7410*/  @P1 IMAD.IADD R0, R71, 0x1, R0 ;  /* 0x0000000147001824 */ /* 0x000fe200078e0200 */
[----:B------:R-:W-:Y:S06]  /*7420*/  @P0 BRA `(.L_x_126) ;  /* 0x00000000000c0947 */ /* 0x000fec0003800000 */
[----:B------:R-:W-:Y:S04]  /*7430*/  SHF.L.U32 R4, R70, 0x1f, RZ ;  /* 0x0000001f46047819 */ /* 0x000fe800000006ff */
[----:B------:R-:W2:Y:S02]  /*7440*/  SYNCS.PHASECHK.TRANS64.TRYWAIT P0, [R83+URZ+0x110], R4 ;  /* 0x00011004530075a7 */ /* 0x000ea400080011ff */
[----:B--2---:R-:W-:Y:S05]  /*7450*/  @!P0 BRA `(.L_x_127) ;  /* 0x0000002000bc8947 */ /* 0x004fea0003800000 */
.L_x_126:
[----:B------:R-:W-:Y:S05]  /*7460*/  BSYNC B0 ;  /* 0x0000000000007941 */ /* 0x000fea0003800000 */
.L_x_125:
[----:B------:R-:W-:Y:S02]  /*7470*/  ISETP.NE.AND P0, PT, R82, RZ, PT ;  /* 0x000000ff5200720c */ /* 0x000fe40003f05270 */
[----:B------:R-:W-:Y:S11]  /*7480*/  IADD3 R39, PT, PT, R39, 0x1, RZ ;  /* 0x0000000127277810 */ /* 0x000ff60007ffe0ff */
[----:B------:R-:W-:Y:S05]  /*7490*/  @P0 WARPSYNC.ALL ;  /* 0x0000000000000948 */ /* 0x000fea0003800000 */
[----:B------:R4:W1:Y:S04]  /*74a0*/  @P0 LDSM.16.M88.4 R40, [R2+UR48+0x400] ;  /* 0x000400300228083b */ /* 0x0008680008000200 */
[----:B------:R4:W1:Y:S02]  /*74b0*/  @P0 LDSM.16.M88.4 R48, [R0+0x400] ;  /* 0x000400000030083b */ /* 0x0008640000000200 */
.L_x_124:
[----:B------:R-:W-:Y:S05]  /*74c0*/  BSYNC B1 ;  /* 0x0000000000017941 */ /* 0x000fea0003800000 */
.L_x_123:
[----:B----4-:R-:W-:Y:S05]  /*74d0*/  VIADD R0, R34, 0x40 ;  /* 0x0000004022007836 */ /* 0x010fea0000000000 */
[----:B------:R-:W-:Y:S04]  /*74e0*/  SHF.R.U32.HI R0, RZ, 0x15, R0 ;  /* 0x00000015ff007819 */ /* 0x000fe80000011600 */
[----:B------:R-:W-:Y:S11]  /*74f0*/  LOP3.LUT P0, RZ, R0, 0x3, R65, 0x48, !PT ;  /* 0x0000000300ff7812 */ /* 0x000ff60007804841 */
[----:B------:R-:W-:Y:S02]  /*7500*/  @!UPT UIADD3 URZ, UPT, UPT, URZ, URZ, URZ ;  /* 0x000000fffffff290 */ /* 0x000fe4000fffe0ff */
        /* <DEDUP_REMOVED lines=8> */
[----:B------:R-:W3:Y:S01]  /*7590*/  LDCU.64 UR4, c[0x4][0x10] ;  /* 0x01000200ff0477ac */ /* 0x000ee20008000a00 */
[----:B----4-:R-:W-:Y:S01]  /*75a0*/  MOV R5, UR9 ;  /* 0x0000000900057c02 */ /* 0x010fe20008000f00 */
[----:B--2---:R-:W-:Y:S01]  /*75b0*/  IMAD.U32 R4, RZ, RZ, UR8 ;  /* 0x00000008ff047e24 */ /* 0x004fe2000f8e00ff */
[----:B-----5:R-:W-:Y:S01]  /*75c0*/  MOV R7, UR7 ;  /* 0x0000000700077c02 */ /* 0x020fe20008000f00 */
[----:B------:R-:W-:Y:S01]  /*75d0*/  IMAD.U32 R6, RZ, RZ, UR6 ;  /* 0x00000006ff067e24 */ /* 0x000fe2000f8e00ff */
[----:B---3--:R-:W-:Y:S01]  /*75e0*/  MOV R11, UR5 ;  /* 0x00000005000b7c02 */ /* 0x008fe20008000f00 */
[----:B------:R-:W-:Y:S02]  /*75f0*/  IMAD.U32 R10, RZ, RZ, UR4 ;  /* 0x00000004ff0a7e24 */ /* 0x000fe4000f8e00ff */
[----:B------:R-:W-:Y:S07]  /*7600*/  LEPC R20, `(.L_x_128) ;  /* 0x000000001014794e */ /* 0x000fee0000000000 */
[----:B-1----:R-:W-:Y:S05]  /*7610*/  CALL.ABS.NOINC R2 ;  /* 0x0000000002007343 */ /* 0x002fea0003c00000 */
.L_x_128:
        /* <DEDUP_REMOVED lines=10> */
[----:B--2---:R-:W1:Y:S01]  /*76c0*/  LDTM.16dp256bit.x4 R4, tmem[UR4+0x40] ;  /* 0x00004004000479ee */ /* 0x004e620008120000 */
[----:B------:R-:W-:Y:S02]  /*76d0*/  MOV R83, UR37 ;  /* 0x0000002500537c02 */ /* 0x000fe40008000f00 */
[----:B------:R-:W-:Y:S05]  /*76e0*/  LEA R88, R39, UR48, 0x3 ;  /* 0x0000003027587c11 */ /* 0x000fea000f8e18ff */
[----:B------:R-:W-:Y:S04]  /*76f0*/  @P6 LEA R38, R38, UR48, 0x3 ;  /* 0x0000003026266c11 */ /* 0x000fe8000f8e18ff */
[----:B------:R-:W-:Y:S04]  /*7700*/  @P6 IADD3 R38, PT, PT, R38, 0x130, RZ ;  /* 0x0000013026266810 */ /* 0x000fe80007ffe0ff */
[----:B------:R-:W-:Y:S02]  /*7710*/  @P6 PRMT R38, R83, 0x654, R38 ;  /* 0x0000065453266816 */ /* 0x000fe40000000026 */
[----:B------:R-:W-:Y:S01]  /*7720*/  @P6 SHF.L.U32 R83, R70, 0x1f, RZ ;  /* 0x0000001f46536819 */ /* 0x000fe200000006ff */
        /* <DEDUP_REMOVED lines=71> */
.L_x_130:
[----:B------:R-:W-:Y:S05]  /*7ba0*/  BSYNC.RECONVERGENT B0 ;  /* 0x0000000000007941 */ /* 0x000fea0003800200 */
.L_x_129:
        /* <DEDUP_REMOVED lines=19> */
.L_x_134:
[----:B------:R-:W-:Y:S05]  /*7ce0*/  BSYNC B0 ;  /* 0x0000000000007941 */ /* 0x000fea0003800000 */
.L_x_133:
[----:B------:R-:W-:Y:S11]  /*7cf0*/  ISETP.NE.AND P0, PT, R82, RZ, PT ;  /* 0x000000ff5200720c */ /* 0x000ff60003f05270 */
[----:B------:R-:W-:Y:S02]  /*7d00*/  @!UPT UIADD3 URZ, UPT, UPT, URZ, URZ, URZ ;  /* 0x000000fffffff290 */ /* 0x000fe4000fffe0ff */
[----:B------:R-:W-:Y:S05]  /*7d10*/  @P0 WARPSYNC.ALL ;  /* 0x0000000000000948 */ /* 0x000fea0003800000 */
[----:B------:R4:W1:Y:S04]  /*7d20*/  @P0 LDSM.16.M88.4 R40, [R39+UR48+0x400] ;  /* 0x000400302728083b */ /* 0x0008680008000200 */
[----:B------:R4:W1:Y:S02]  /*7d30*/  @P0 LDSM.16.M88.4 R48, [R0+0x400] ;  /* 0x000400000030083b */ /* 0x0008640000000200 */
.L_x_132:
[----:B------:R-:W-:Y:S05]  /*7d40*/  BSYNC B1 ;  /* 0x0000000000017941 */ /* 0x000fea0003800000 */
.L_x_131:
[----:B----4-:R-:W-:Y:S05]  /*7d50*/  VIADD R0, R34, 0x60 ;  /* 0x0000006022007836 */ /* 0x010fea0000000000 */
[----:B------:R-:W-:Y:S04]  /*7d60*/  SHF.R.U32.HI R0, RZ, 0x15, R0 ;  /* 0x00000015ff007819 */ /* 0x000fe80000011600 */
[----:B------:R-:W-:Y:S11]  /*7d70*/  LOP3.LUT P0, RZ, R0, 0x3, R65, 0x48, !PT ;  /* 0x0000000300ff7812 */ /* 0x000ff60007804841 */
[----:B------:R-:W-:Y:S02]  /*7d80*/  @!UPT UIADD3 URZ, UPT, UPT, URZ, URZ, URZ ;  /* 0x000000fffffff290 */ /* 0x000fe4000fffe0ff */
[----:B------:R-:W-:Y:S05]  /*7d90*/  @!P0 BRA `(.L_x_136) ;  /* 0x0000000000408947 */ /* 0x000fea0003800000 */
[----:B------:R-:W4:Y:S01]  /*7da0*/  LDCU.64 UR8, c[0x4][0x70] ;  /* 0x01000e00ff0877ac */ /* 0x000f220008000a00 */
[----:B--2---:R-:W-:Y:S01]  /*7db0*/  MOV R3, 0x0 ;  /* 0x0000000000037802 */ /* 0x004fe20000000f00 */
[----:B------:R-:W-:Y:S02]  /*7dc0*/  HFMA2 R12, -RZ, RZ, 0, 5.9604644775390625e-08 ;  /* 0x00000001ff0c7431 */ /* 0x000fe400000001ff */
[----:B------:R-:W-:Y:S02]  /*7dd0*/  IMAD.MOV.U32 R8, RZ, RZ, 0x192 ;  /* 0x00000192ff087424 */ /* 0x000fe400078e00ff */
[----:B------:R-:W-:Y:S01]  /*7de0*/  IMAD.MOV.U32 R13, RZ, RZ, RZ ;  /* 0x000000ffff0d7224 */ /* 0x000fe200078e00ff */
[----:B------:R-:W2:Y:S01]  /*7df0*/  LDCU.64 UR6, c[0x4][0x78] ;  /* 0x01000f00ff0677ac */ /* 0x000ea20008000a00 */
[----:B------:R-:W1:Y:S01]  /*7e00*/  LDC.64 R2, c[0x4][R3] ;  /* 0x0100000003027b82 */ /* 0x000e620000000a00 */
[----:B------:R-:W5:Y:S01]  /*7e10*/  LDCU.64 UR4, c[0x4][0x10] ;  /* 0x01000200ff0477ac */ /* 0x000f620008000a00 */
[----:B----4-:R-:W-:Y:S01]  /*7e20*/  MOV R5, UR9 ;  /* 0x0000000900057c02 */ /* 0x010fe20008000f00 */
[----:B------:R-:W-:Y:S01]  /*7e30*/  IMAD.U32 R4, RZ, RZ, UR8 ;  /* 0x00000008ff047e24 */ /* 0x000fe2000f8e00ff */
[----:B--2---:R-:W-:Y:S01]  /*7e40*/  MOV R7, UR7 ;  /* 0x0000000700077c02 */ /* 0x004fe20008000f00 */
[----:B------:R-:W-:Y:S01]  /*7e50*/  IMAD.U32 R6, RZ, RZ, UR6 ;  /* 0x00000006ff067e24 */ /* 0x000fe2000f8e00ff */
[----:B-----5:R-:W-:Y:S01]  /*7e60*/  MOV R11, UR5 ;  /* 0x00000005000b7c02 */ /* 0x020fe20008000f00 */
[----:B------:R-:W-:Y:S02]  /*7e70*/  IMAD.U32 R10, RZ, RZ, UR4 ;  /* 0x00000004ff0a7e24 */ /* 0x000fe4000f8e00ff */
[----:B------:R-:W-:Y:S07]  /*7e80*/  LEPC R20, `(.L_x_136) ;  /* 0x000000001014794e */ /* 0x000fee0000000000 */
[----:B-1-3--:R-:W-:Y:S05]  /*7e90*/  CALL.ABS.NOINC R2 ;  /* 0x0000000002007343 */ /* 0x00afea0003c00000 */
.L_x_136:
[----:B------:R-:W-:Y:S01]  /*7ea0*/  ISETP.NE.AND P0, PT, R72, RZ, PT ;  /* 0x000000ff4800720c */ /* 0x000fe20003f05270 */
[----:B------:R-:W-:Y:S05]  /*7eb0*/  WARPSYNC.ALL ;  /* 0x0000000000007948 */ /* 0x000fea0003800000 */
[----:B------:R-:W-:Y:S01]  /*7ec0*/  R2UR UR4, R34 ;  /* 0x00000000220472ca */ /* 0x000fe200000e0000 */
[----:B------:R-:W-:Y:S01]  /*7ed0*/  BSSY.RECONVERGENT B0, `(.L_x_137) ;  /* 0x0000052000007945 */ /* 0x000fe20003800200 */
[----:B------:R-:W-:Y:S02]  /*7ee0*/  R2UR UR5, R79 ;  /* 0x000000004f0572ca */ /* 0x000fe400000e0000 */
[C---:B-1----:R-:W-:Y:S02]  /*7ef0*/  SHF.L.U32 R20, R40.reuse, 0x10, RZ ;  /* 0x0000001028147819 */ /* 0x042fe400000006ff */
[----:B------:R-:W-:Y:S02]  /*7f00*/  LOP3.LUT R36, R40, 0xffff0000, RZ, 0xc0, !PT ;  /* 0xffff000028247812 */ /* 0x000fe400078ec0ff */
[C---:B------:R-:W-:Y:S02]  /*7f10*/  SHF.L.U32 R21, R41.reuse, 0x10, RZ ;  /* 0x0000001029157819 */ /* 0x040fe400000006ff */
[----:B------:R-:W-:Y:S02]  /*7f20*/  LOP3.LUT R38, R41, 0xffff0000, RZ, 0xc0, !PT ;  /* 0xffff000029267812 */ /* 0x000fe400078ec0ff */
[C---:B------:R-:W-:Y:S01]  /*7f30*/  SHF.L.U32 R37, R42.reuse, 0x10, RZ ;  /* 0x000000102a257819 */ /* 0x040fe200000006ff */
[----:B------:R-:W1:Y:S01]  /*7f40*/  LDTM.16dp256bit.x4 R4, tmem[UR4+0x60] ;  /* 0x00006004000479ee */ /* 0x000e620008120000 */
[----:B------:R-:W-:Y:S01]  /*7f50*/  LOP3.LUT R40, R42, 0xffff0000, RZ, 0xc0, !PT ;  /* 0xffff00002a287812 */ /* 0x000fe200078ec0ff */
[----:B------:R-:W-:Y:S01]  /*7f60*/  NOP ;  /* 0x0000000000007918 */ /* 0x000fe20000000000 */
[C---:B------:R-:W-:Y:S01]  /*7f70*/  SHF.L.U32 R39, R43.reuse, 0x10, RZ ;  /* 0x000000102b277819 */ /* 0x040fe200000006ff */
[----:B------:R-:W-:Y:S01]  /*7f80*/  UIADD3 UR5, UPT, UPT, UR5, 0x1a0, URZ ;  /* 0x000001a005057890 */ /* 0x000fe2000fffe0ff */
[----:B------:R-:W-:Y:S02]  /*7f90*/  LOP3.LUT R41, R43, 0xffff0000, RZ, 0xc0, !PT ;  /* 0xffff00002b297812 */ /* 0x000fe400078ec0ff */
[C---:B------:R-:W-:Y:S01]  /*7fa0*/  SHF.L.U32 R42, R48.reuse, 0x10, RZ ;  /* 0x00000010302a7819 */ /* 0x040fe200000006ff */
[----:B------:R-:W-:Y:S01]  /*7fb0*/  UPRMT UR5, UR37, 0x654, UR5 ;  /* 0x0000065425057896 */ /* 0x000fe20008000005 */
[----:B------:R-:W-:Y:S02]  /*7fc0*/  LOP3.LUT R43, R48, 0xffff0000, RZ, 0xc0, !PT ;  /* 0xffff0000302b7812 */ /* 0x000fe400078ec0ff */
[C---:B------:R-:W-:Y:S02]  /*7fd0*/  SHF.L.U32 R44, R49.reuse, 0x10, RZ ;  /* 0x00000010312c7819 */ /* 0x040fe400000006ff */
[----:B------:R-:W-:Y:S02]  /*7fe0*/  LOP3.LUT R46, R49, 0xffff0000, RZ, 0xc0, !PT ;  /* 0xffff0000312e7812 */ /* 0x000fe400078ec0ff */
[C---:B------:R-:W-:Y:S02]  /*7ff0*/  SHF.L.U32 R45, R50.reuse, 0x10, RZ ;  /* 0x00000010322d7819 */ /* 0x040fe400000006ff */
[----:B-1----:R-:W-:Y:S01]  /*8000*/  SYNCS.ARRIVE.TRANS64.RED.A1T0 RZ, [UR5], RZ ;  /* 0x000000ffffff79a7 */ /* 0x002fe20008100405 */
[----:B------:R-:W-:Y:S02]  /*8010*/  LOP3.LUT R48, R50, 0xffff0000, RZ, 0xc0, !PT ;  /* 0xffff000032307812 */ /* 0x000fe400078ec0ff */
[C---:B------:R-:W-:Y:S02]  /*8020*/  SHF.L.U32 R47, R51.reuse, 0x10, RZ ;  /* 0x00000010332f7819 */ /* 0x040fe400000006ff */
[----:B------:R-:W-:Y:S01]  /*8030*/  LOP3.LUT R50, R51, 0xffff0000, RZ, 0xc0, !PT ;  /* 0xffff000033327812 */ /* 0x000fe200078ec0ff */
[C---:B------:R-:W-:Y:S01]  /*8040*/  FMUL R4, R33.reuse, R4 ;  /* 0x0000000421047220 */ /* 0x040fe20000400000 */
[C---:B------:R-:W-:Y:S01]  /*8050*/  FMUL R5, R33.reuse, R5 ;  /* 0x0000000521057220 */ /* 0x040fe20000400000 */
[C---:B------:R-:W-:Y:S01]  /*8060*/  FMUL R6, R33.reuse, R6 ;  /* 0x0000000621067220 */ /* 0x040fe20000400000 */
[----:B------:R-:W-:Y:S01]  /*8070*/  FMUL R7, R33, R7 ;  /* 0x0000000721077220 */ /* 0x000fe20000400000 */
[C---:B------:R-:W-:Y:S01]  /*8080*/  FFMA R4, R35.reuse, R20, R4 ;  /* 0x0000001423047223 */ /* 0x040fe20000000004 */
[C---:B------:R-:W-:Y:S01]  /*8090*/  FFMA R5, R35.reuse, R36, R5 ;  /* 0x0000002423057223 */ /* 0x040fe20000000005 */
[C---:B------:R-:W-:Y:S01]  /*80a0*/  FFMA R6, R35.reuse, R21, R6 ;  /* 0x0000001523067223 */ /* 0x040fe20000000006 */
[----:B------:R-:W-:Y:S01]  /*80b0*/  FFMA R7, R35, R38, R7 ;  /* 0x0000002623077223 */ /* 0x000fe20000000007 */
[C---:B------:R-:W-:Y:S01]  /*80c0*/  FMUL R8, R33.reuse, R8 ;  /* 0x0000000821087220 */ /* 0x040fe20000400000 */
[----:B------:R-:W-:Y:S01]  /*80d0*/  FMUL R9, R33, R9 ;  /* 0x0000000921097220 */ /* 0x000fe20000400000 */
[----:B---3--:R-:W-:Y:S01]  /*80e0*/  F2FP.BF16.F32.PACK_AB R80, R5, R4 ;  /* 0x000000040550723e */ /* 0x008fe200000010ff */
[----:B------:R-:W-:Y:S01]  /*80f0*/  FMUL R0, R33, R10 ;  /* 0x0000000a21007220 */ /* 0x000fe20000400000 */
[----:B------:R-:W-:Y:S01]  /*8100*/  F2FP.BF16.F32.PACK_AB R81, R7, R6 ;  /* 0x000000060751723e */ /* 0x000fe200000010ff */
[C---:B------:R-:W-:Y:S01]  /*8110*/  FFMA R8, R35.reuse, R37, R8 ;  /* 0x0000002523087223 */ /* 0x040fe20000000008 */
[----:B------:R-:W-:Y:S01]  /*8120*/  FFMA R9, R35, R40, R9 ;  /* 0x0000002823097223 */ /* 0x000fe20000000009 */
[C---:B------:R-:W-:Y:S01]  /*8130*/  FMUL R2, R33.reuse, R11 ;  /* 0x0000000b21027220 */ /* 0x040fe20000400000 */
[C---:B--2---:R-:W-:Y:S01]  /*8140*/  FMUL R3, R33.reuse, R12 ;  /* 0x0000000c21037220 */ /* 0x044fe20000400000 */
[----:B------:R-:W-:Y:S01]  /*8150*/  FMUL R10, R33, R13 ;  /* 0x0000000d210a7220 */ /* 0x000fe20000400000 */
[----:B------:R-:W-:Y:S01]  /*8160*/  FFMA R0, R35, R39, R0 ;  /* 0x0000002723007223 */ /* 0x000fe20000000000 */
        /* <DEDUP_REMOVED lines=40> */
.L_x_138:
[----:B------:R-:W-:Y:S05]  /*83f0*/  BSYNC.RECONVERGENT B0 ;  /* 0x0000000000007941 */ /* 0x000fea0003800200 */
.L_x_137:
[----:B------:R-:W-:Y:S01]  /*8400*/  BAR.SYNC.DEFER_BLOCKING 0x1, 0x80 ;  /* 0x0042000000007b1d */ /* 0x000fe20000010000 */
[----:B------:R-:W-:Y:S01]  /*8410*/  UISETP.NE.AND UP0, UPT, UR49, -0x4, UPT ;  /* 0xfffffffc3100788c */ /* 0x000fe2000bf05270 */
[----:B------:R-:W-:Y:S08]  /*8420*/  IADD3 R0, PT, PT, R30, 0x1, RZ ;  /* 0x000000011e007810 */ /* 0x000ff00007ffe0ff */
[----:B------:R-:W-:Y:S05]  /*8430*/  BRA.U !UP0, `(.L_x_139) ;  /* 0x0000000108287547 */ /* 0x000fea000b800000 */
[----:B------:R-:W-:Y:S01]  /*8440*/  ISETP.NE.AND P0, PT, R76, RZ, PT ;  /* 0x000000ff4c00720c */ /* 0x000fe20003f05270 */
[----:B------:R-:W-:Y:S01]  /*8450*/  IMAD.U32 R3, RZ, RZ, UR51 ;  /* 0x00000033ff037e24 */ /* 0x000fe2000f8e00ff */
[----:B------:R-:W-:Y:S01]  /*8460*/  UIADD3 UR51, UPT, UPT, UR51, 0x1, URZ ;  /* 0x0000000133337890 */ /* 0x000fe2000fffe0ff */
[----:B------:R-:W-:Y:S03]  /*8470*/  IMAD.U32 R2, RZ, RZ, UR37 ;  /* 0x00000025ff027e24 */ /* 0x000fe6000f8e00ff */
[----:B------:R-:W-:Y:S04]  /*8480*/  UISETP.NE.AND UP0, UPT, UR51, 0x4, UPT ;  /* 0x000000043300788c */ /* 0x000fe8000bf05270 */
[----:B------:R-:W-:Y:S03]  /*8490*/  USEL UR51, UR51, URZ, UP0 ;  /* 0x000000ff33337287 */ /* 0x000fe60008000000 */
[----:B------:R-:W-:Y:S05]  /*84a0*/  @P0 LEA R3, R3, UR48, 0x3 ;  /* 0x0000003003030c11 */ /* 0x000fea000f8e18ff */
[----:B------:R-:W-:Y:S05]  /*84b0*/  @P0 VIADD R3, R3, 0x130 ;  /* 0x0000013003030836 */ /* 0x000fea0000000000 */
[----:B------:R-:W-:Y:S04]  /*84c0*/  @P0 PRMT R2, R2, 0x654, R3 ;  /* 0x0000065402020816 */ /* 0x000fe80000000003 */
[----:B------:R2:W-:Y:S03]  /*84d0*/  @P0 SYNCS.ARRIVE.TRANS64.RED.A1T0 RZ, [R2+URZ], RZ ;  /* 0x000000ff02ff09a7 */ /* 0x0005e600081004ff */
.L_x_139:
[----:B------:R-:W-:Y:S01]  /*84e0*/  ISETP.NE.AND P2, PT, R73, RZ, PT ;  /* 0x000000ff4900720c */ /* 0x000fe20003f45270 */
[----:B------:R-:W-:Y:S01]  /*84f0*/  UIADD3 UR49, UPT, UPT, UR49, 0x4, URZ ;  /* 0x0000000431317890 */ /* 0x000fe2000fffe0ff */
[----:B------:R-:W-:Y:S01]  /*8500*/  ISETP.NE.AND P0, PT, R75, 0x2, PT ;  /* 0x000000024b00780c */ /* 0x000fe20003f05270 */
[----:B------:R-:W-:Y:S01]  /*8510*/  IMAD.IADD R20, R29, 0x1, R58 ;  /* 0x000000011d147824 */ /* 0x000fe200078e023a */
[----:B------:R-:W-:Y:S01]  /*8520*/  ISETP.NE.AND P1, PT, R0, 0x4, PT ;  /* 0x000000040000780c */ /* 0x000fe20003f25270 */
[----:B------:R-:W-:Y:S01]  /*8530*/  IMAD.IADD R21, R31, 0x1, R60 ;  /* 0x000000011f157824 */ /* 0x000fe200078e023c */
[----:B------:R-:W-:Y:S02]  /*8540*/  SEL R3, RZ, 0x1, P0 ;  /* 0x00000001ff037807 */ /* 0x000fe40000000000 */
[----:B--2---:R-:W-:Y:S02]  /*8550*/  SEL R2, RZ, 0x1, P1 ;  /* 0x00000001ff027807 */ /* 0x004fe40000800000 */
[----:B------:R-:W-:Y:S02]  /*8560*/  LOP3.LUT R68, R68, R3, RZ, 0x3c, !PT ;  /* 0x0000000344447212 */ /* 0x000fe400078e3cff */
[----:B------:R-:W-:Y:S02]  /*8570*/  LOP3.LUT R69, R69, R2, RZ, 0x3c, !PT ;  /* 0x0000000245457212 */ /* 0x000fe400078e3cff */
[----:B------:R-:W-:Y:S02]  /*8580*/  @P2 R2UR UR36, R67 ;  /* 0x00000000432422ca */ /* 0x000fe400000e0000 */
[----:B------:R-:W-:Y:S02]  /*8590*/  SEL R75, R75, RZ, P0 ;  /* 0x000000ff4b4b7207 */ /* 0x000fe40000000000 */
[----:B------:R-:W-:Y:S01]  /*85a0*/  SEL R30, R0, RZ, P1 ;  /* 0x000000ff001e7207 */ /* 0x000fe20000800000 */
[----:B------:R-:W-:Y:S10]  /*85b0*/  @P2 BRA `(.L_x_140) ;  /* 0xffffffd000182947 */ /* 0x000ff4000383ffff */
[----:B------:R-:W-:-:S09]  /*85c0*/  UISETP.NE.AND UP0, UPT, UR50, URZ, UPT ;  /* 0x000000ff3200728c */ /* 0x000fd2000bf05270 */
[----:B------:R-:W-:Y:S05]  /*85d0*/  BRA.U !UP0, `(.L_x_141) ;  /* 0x0000000108487547 */ /* 0x000fea000b800000 */
[----:B------:R-:W2:Y:S02]  /*85e0*/  LDCU.64 UR4, c[0x0][0x890] ;  /* 0x00011200ff0477ac */ /* 0x000ea40008000a00 */
[----:B--2---:R-:W-:-:S04]  /*85f0*/  UISETP.NE.U32.AND UP0, UPT, UR4, URZ, UPT ;  /* 0x000000ff0400728c */ /* 0x004fc8000bf05070 */
[----:B------:R-:W-:-:S09]  /*8600*/  UISETP.NE.AND.EX UP0, UPT, UR5, URZ, UPT, UP0 ;  /* 0x000000ff0500728c */ /* 0x000fd2000bf05300 */
[----:B------:R-:W-:Y:S05]  /*8610*/  BRA.U UP0, `(.L_x_142) ;  /* 0x00000001000c7547 */ /* 0x000fea000b800000 */
[----:B------:R-:W-:-:S13]  /*8620*/  FSETP.NEU.AND P0, PT, R35, RZ, PT ;  /* 0x000000ff2300720b */ /* 0x000fda0003f0d000 */
[----:B------:R-:W-:Y:S05]  /*8630*/  @!P0 EXIT ;  /* 0x000000000000894d */ /* 0x000fea0003800000 */
[----:B------:R-:W-:Y:S05]  /*8640*/  BRA `(.L_x_141) ;  /* 0x00000000002c7947 */ /* 0x000fea0003800000 */
.L_x_142:
[----:B------:R-:W-:Y:S01]  /*8650*/  ISETP.NE.AND P0, PT, R74, RZ, PT ;  /* 0x000000ff4a00720c */ /* 0x000fe20003f05270 */
[----:B------:R-:W-:-:S12]  /*8660*/  BSSY.RECONVERGENT B0, `(.L_x_141) ;  /* 0x0000009000007945 */ /* 0x000fd80003800200 */
[----:B------:R-:W-:Y:S05]  /*8670*/  @P0 BRA `(.L_x_143) ;  /* 0x0000000000140947 */ /* 0x000fea0003800000 */
[----:B------:R-:W2:Y:S02]  /*8680*/  LDCU.64 UR4, c[0x0][0x888] ;  /* 0x00011100ff0477ac */ /* 0x000ea40008000a00 */
[----:B--2---:R-:W-:-:S04]  /*8690*/  ISETP.NE.U32.AND P0, PT, RZ, UR4, PT ;  /* 0x00000004ff007c0c */ /* 0x004fc8000bf05070 */
[----:B------:R-:W-:-:S13]  /*86a0*/  ISETP.NE.AND.EX P0, PT, RZ, UR5, PT, P0 ;  /* 0x00000005ff007c0c */ /* 0x000fda000bf05300 */
[----:B------:R-:W-:Y:S05]  /*86b0*/  @!P0 EXIT ;  /* 0x000000000000894d */ /* 0x000fea0003800000 */
[----:B------:R-:W-:Y:S05]  /*86c0*/  BRA `(.L_x_144) ;  /* 0x0000000000087947 */ /* 0x000fea0003800000 */
.L_x_143:
[----:B------:R-:W-:-:S13]  /*86d0*/  FSETP.NEU.AND P0, PT, R35, RZ, PT ;  /* 0x000000ff2300720b */ /* 0x000fda0003f0d000 */
[----:B------:R-:W-:Y:S05]  /*86e0*/  @!P0 EXIT ;  /* 0x000000000000894d */ /* 0x000fea0003800000 */
.L_x_144:
[----:B------:R-:W-:Y:S05]  /*86f0*/  BSYNC.RECONVERGENT B0 ;  /* 0x0000000000007941 */ /* 0x000fea0003800200 */
.L_x_141:
[----:B------:R-:W-:Y:S01]  /*8700*/  ULEA UR4, UR51, UR48, 0x3 ;  /* 0x0000003033047291 */ /* 0x000fe2000f8e18ff */
[----:B------:R-:W-:-:S04]  /*8710*/  DEPBAR.LE SB0, 0x0 ;  /* 0x000080000000791a */ /* 0x000fc80000000000 */
[----:B------:R-:W-:-:S04]  /*8720*/  UIADD3 UR4, UPT, UPT, UR4, 0x130, URZ ;  /* 0x0000013004047890 */ /* 0x000fc8000fffe0ff */
[----:B------:R-:W-:-:S09]  /*8730*/  UPRMT UR4, UR37, 0x654, UR4 ;  /* 0x0000065425047896 */ /* 0x000fd20008000004 */
[----:B------:R-:W-:Y:S01]  /*8740*/  SYNCS.ARRIVE.TRANS64.RED.A1T0 RZ, [UR4], RZ ;  /* 0x000000ffffff79a7 */ /* 0x000fe20008100404 */
[----:B------:R-:W-:Y:S05]  /*8750*/  EXIT ;  /* 0x000000000000794d */ /* 0x000fea0003800000 */
.L_x_20:
[----:B--2---:R2:W1:Y:S02]  /*8760*/  SYNCS.PHASECHK.TRANS64.TRYWAIT P0, [R3+URZ+0x1d0], R2 ;  /* 0x0001d002030075a7 */ /* 0x00446400080011ff */
[----:B-1----:R-:W-:Y:S05]  /*8770*/  @!P0 NANOSLEEP.SYNCS 0x989680 ;  /* 0x009896800000895d */ /* 0x002fea0003900000 */
[----:B------:R-:W1:Y:S02]  /*8780*/  @!P0 SYNCS.PHASECHK.TRANS64 P0, [R3+URZ+0x1d0], R2 ;  /* 0x0001d002030085a7 */ /* 0x000e6400080010ff */
[----:B-1----:R-:W-:Y:S05]  /*8790*/  @!P0 BRA `(.L_x_20) ;  /* 0xfffffffc00f08947 */ /* 0x002fea000383ffff */
[----:B------:R-:W-:Y:S05]  /*87a0*/  BRA `(.L_x_145) ;  /* 0xffffff9000047947 */ /* 0x000fea000383ffff */
.L_x_23:
[----:B-1----:R-:W-:-:S07]  /*87b0*/  MOV R2, UR33 ;  /* 0x0000002100027c02 */ /* 0x002fce0008000f00 */
.L_x_146:
[----:B-1----:R1:W2:Y:S02]  /*87c0*/  SYNCS.PHASECHK.TRANS64.TRYWAIT P0, [R2+URZ+0x88], R5 ;  /* 0x00008805020075a7 */ /* 0x0022a400080011ff */
[----:B--2---:R-:W-:Y:S05]  /*87d0*/  @!P0 NANOSLEEP.SYNCS 0x989680 ;  /* 0x009896800000895d */ /* 0x004fea0003900000 */
[----:B------:R-:W2:Y:S02]  /*87e0*/  @!P0 SYNCS.PHASECHK.TRANS64 P0, [R2+URZ+0x88], R5 ;  /* 0x00008805020085a7 */ /* 0x000ea400080010ff */
[----:B--2---:R-:W-:Y:S05]  /*87f0*/  @!P0 BRA `(.L_x_146) ;  /* 0xfffffffc00f08947 */ /* 0x004fea000383ffff */
[----:B------:R-:W-:Y:S05]  /*8800*/  BRA `(.L_x_22) ;  /* 0xffffff9000587947 */ /* 0x000fea000383ffff */
.L_x_29:
[----:B-1----:R-:W-:-:S07]  /*8810*/  MOV R2, UR25 ;  /* 0x0000001900027c02 */ /* 0x002fce0008000f00 */
.L_x_147:
[----:B-1----:R1:W2:Y:S02]  /*8820*/  SYNCS.PHASECHK.TRANS64.TRYWAIT P0, [R2+URZ+0x88], R5 ;  /* 0x00008805020075a7 */ /* 0x0022a400080011ff */
[----:B--2---:R-:W-:Y:S05]  /*8830*/  @!P0 NANOSLEEP.SYNCS 0x989680 ;  /* 0x009896800000895d */ /* 0x004fea0003900000 */
[----:B------:R-:W2:Y:S02]  /*8840*/  @!P0 SYNCS.PHASECHK.TRANS64 P0, [R2+URZ+0x88], R5 ;  /* 0x00008805020085a7 */ /* 0x000ea400080010ff */
[----:B--2---:R-:W-:Y:S05]  /*8850*/  @!P0 BRA `(.L_x_147) ;  /* 0xfffffffc00f08947 */ /* 0x004fea000383ffff */
[----:B------:R-:W-:Y:S05]  /*8860*/  BRA `(.L_x_28) ;  /* 0xffffff9400187947 */ /* 0x000fea000383ffff */
.L_x_33:
[----:B-1----:R1:W2:Y:S02]  /*8870*/  SYNCS.PHASECHK.TRANS64.TRYWAIT P0, [R2+URZ+0x160], R3 ;  /* 0x00016003020075a7 */ /* 0x0022a400080011ff */
[----:B--2---:R-:W-:Y:S05]  /*8880*/  @!P0 NANOSLEEP.SYNCS 0x989680 ;  /* 0x009896800000895d */ /* 0x004fea0003900000 */
[----:B------:R-:W2:Y:S02]  /*8890*/  @!P0 SYNCS.PHASECHK.TRANS64 P0, [R2+URZ+0x160], R3 ;  /* 0x00016003020085a7 */ /* 0x000ea400080010ff */
[----:B--2---:R-:W-:Y:S05]  /*88a0*/  @!P0 BRA `(.L_x_33) ;  /* 0xfffffffc00f08947 */ /* 0x004fea000383ffff */
[----:B------:R-:W-:Y:S05]  /*88b0*/  BRA `(.L_x_148) ;  /* 0xffffff9400bc7947 */ /* 0x000fea000383ffff */
.L_x_37:
[----:B----4-:R-:W-:-:S07]  /*88c0*/  MOV R0, UR5 ;  /* 0x0000000500007c02 */ /* 0x010fce0008000f00 */
.L_x_149:
[----:B-1----:R1:W2:Y:S02]  /*88d0*/  SYNCS.PHASECHK.TRANS64.TRYWAIT P0, [R0+URZ], R3 ;  /* 0x00000003000075a7 */ /* 0x0022a400080011ff */
[----:B--2---:R-:W-:Y:S05]  /*88e0*/  @!P0 NANOSLEEP.SYNCS 0x989680 ;  /* 0x009896800000895d */ /* 0x004fea0003900000 */
[----:B------:R-:W2:Y:S02]  /*88f0*/  @!P0 SYNCS.PHASECHK.TRANS64 P0, [R0+URZ], R3 ;  /* 0x00000003000085a7 */ /* 0x000ea400080010ff */
[----:B--2---:R-:W-:Y:S05]  /*8900*/  @!P0 BRA `(.L_x_149) ;  /* 0xfffffffc00f08947 */ /* 0x004fea000383ffff */
[----:B------:R-:W-:Y:S05]  /*8910*/  BRA `(.L_x_150) ;  /* 0xffffff9c002c7947 */ /* 0x000fea000383ffff */
.L_x_38:
[----:B----4-:R-:W-:-:S07]  /*8920*/  MOV R0, UR5 ;  /* 0x0000000500007c02 */ /* 0x010fce0008000f00 */
.L_x_151:
[----:B-1----:R1:W2:Y:S02]  /*8930*/  SYNCS.PHASECHK.TRANS64.TRYWAIT P0, [R0+URZ], R3 ;  /* 0x00000003000075a7 */ /* 0x0022a400080011ff */
[----:B--2---:R-:W-:Y:S05]  /*8940*/  @!P0 NANOSLEEP.SYNCS 0x989680 ;  /* 0x009896800000895d */ /* 0x004fea0003900000 */
[----:B------:R-:W2:Y:S02]  /*8950*/  @!P0 SYNCS.PHASECHK.TRANS64 P0, [R0+URZ], R3 ;  /* 0x00000003000085a7 */ /* 0x000ea400080010ff */
[----:B--2---:R-:W-:Y:S05]  /*8960*/  @!P0 BRA `(.L_x_151) ;  /* 0xfffffffc00f08947 */ /* 0x004fea000383ffff */
[----:B------:R-:W-:Y:S05]  /*8970*/  BRA `(.L_x_152) ;  /* 0xffffff9c00387947 */ /* 0x000fea000383ffff */
.L_x_39:
[----:B----4-:R-:W-:-:S07]  /*8980*/  MOV R0, UR5 ;  /* 0x0000000500007c02 */ /* 0x010fce0008000f00 */
.L_x_153:
[----:B-1----:R1:W2:Y:S02]  /*8990*/  SYNCS.PHASECHK.TRANS64.TRYWAIT P0, [R0+URZ], R3 ;  /* 0x00000003000075a7 */ /* 0x0022a400080011ff */
[----:B--2---:R-:W-:Y:S05]  /*89a0*/  @!P0 NANOSLEEP.SYNCS 0x989680 ;  /* 0x009896800000895d */ /* 0x004fea0003900000 */
[----:B------:R-:W2:Y:S02]  /*89b0*/  @!P0 SYNCS.PHASECHK.TRANS64 P0, [R0+URZ], R3 ;  /* 0x00000003000085a7 */ /* 0x000ea400080010ff */
[----:B--2---:R-:W-:Y:S05]  /*89c0*/  @!P0 BRA `(.L_x_153) ;  /* 0xfffffffc00f08947 */ /* 0x004fea000383ffff */
[----:B------:R-:W-:Y:S05]  /*89d0*/  BRA `(.L_x_154) ;  /* 0xffffff9c00447947 */ /* 0x000fea000383ffff */
.L_x_40:
[----:B----4-:R-:W-:-:S07]  /*89e0*/  MOV R0, UR5 ;  /* 0x0000000500007c02 */ /* 0x010fce0008000f00 */
.L_x_155:
[----:B-1----:R1:W2:Y:S02]  /*89f0*/  SYNCS.PHASECHK.TRANS64.TRYWAIT P0, [R0+URZ], R3 ;  /* 0x00000003000075a7 */ /* 0x0022a400080011ff */
[----:B--2---:R-:W-:Y:S05]  /*8a00*/  @!P0 NANOSLEEP.SYNCS 0x989680 ;  /* 0x009896800000895d */ /* 0x004fea0003900000 */
[----:B------:R-:W2:Y:S02]  /*8a10*/  @!P0 SYNCS.PHASECHK.TRANS64 P0, [R0+URZ], R3 ;  /* 0x00000003000085a7 */ /* 0x000ea400080010ff */
[----:B--2---:R-:W-:Y:S05]  /*8a20*/  @!P0 BRA `(.L_x_155) ;  /* 0xfffffffc00f08947 */ /* 0x004fea000383ffff */
[----:B------:R-:W-:Y:S05]  /*8a30*/  BRA `(.L_x_156) ;  /* 0xffffff9c00507947 */ /* 0x000fea000383ffff */
.L_x_41:
[----:B----4-:R-:W-:-:S07]  /*8a40*/  MOV R0, UR5 ;  /* 0x0000000500007c02 */ /* 0x010fce0008000f00 */
.L_x_157:
[----:B-1----:R1:W2:Y:S02]  /*8a50*/  SYNCS.PHASECHK.TRANS64.TRYWAIT P0, [R0+URZ], R3 ;  /* 0x00000003000075a7 */ /* 0x0022a400080011ff */
[----:B--2---:R-:W-:Y:S05]  /*8a60*/  @!P0 NANOSLEEP.SYNCS 0x989680 ;  /* 0x009896800000895d */ /* 0x004fea0003900000 */
[----:B------:R-:W2:Y:S02]  /*8a70*/  @!P0 SYNCS.PHASECHK.TRANS64 P0, [R0+URZ], R3 ;  /* 0x00000003000085a7 */ /* 0x000ea400080010ff */
[----:B--2---:R-:W-:Y:S05]  /*8a80*/  @!P0 BRA `(.L_x_157) ;  /* 0xfffffffc00f08947 */ /* 0x004fea000383ffff */
[----:B------:R-:W-:Y:S05]  /*8a90*/  BRA `(.L_x_158) ;  /* 0xffffff9c005c7947 */ /* 0x000fea000383ffff */
.L_x_42:
[----:B----4-:R-:W-:-:S07]  /*8aa0*/  MOV R0, UR5 ;  /* 0x0000000500007c02 */ /* 0x010fce0008000f00 */
.L_x_159:
[----:B-1----:R1:W2:Y:S02]  /*8ab0*/  SYNCS.PHASECHK.TRANS64.TRYWAIT P0, [R0+URZ], R3 ;  /* 0x00000003000075a7 */ /* 0x0022a400080011ff */
[----:B--2---:R-:W-:Y:S05]  /*8ac0*/  @!P0 NANOSLEEP.SYNCS 0x989680 ;  /* 0x009896800000895d */ /* 0x004fea0003900000 */
[----:B------:R-:W2:Y:S02]  /*8ad0*/  @!P0 SYNCS.PHASECHK.TRANS64 P0, [R0+URZ], R3 ;  /* 0x00000003000085a7 */ /* 0x000ea400080010ff */
[----:B--2---:R-:W-:Y:S05]  /*8ae0*/  @!P0 BRA `(.L_x_159) ;  /* 0xfffffffc00f08947 */ /* 0x004fea000383ffff */
[----:B------:R-:W-:Y:S05]  /*8af0*/  BRA `(.L_x_160) ;  /* 0xffffff9c00687947 */ /* 0x000fea000383ffff */
.L_x_43:
[----:B----4-:R-:W-:-:S07]  /*8b00*/  MOV R0, UR5 ;  /* 0x0000000500007c02 */ /* 0x010fce0008000f00 */
.L_x_161:
[----:B-1----:R1:W2:Y:S02]  /*8b10*/  SYNCS.PHASECHK.TRANS64.TRYWAIT P0, [R0+URZ], R3 ;  /* 0x00000003000075a7 */ /* 0x0022a400080011ff */
[----:B--2---:R-:W-:Y:S05]  /*8b20*/  @!P0 NANOSLEEP.SYNCS 0x989680 ;  /* 0x009896800000895d */ /* 0x004fea0003900000 */
[----:B------:R-:W2:Y:S02]  /*8b30*/  @!P0 SYNCS.PHASECHK.TRANS64 P0, [R0+URZ], R3 ;  /* 0x00000003000085a7 */ /* 0x000ea400080010ff */
[----:B--2---:R-:W-:Y:S05]  /*8b40*/  @!P0 BRA `(.L_x_161) ;  /* 0xfffffffc00f08947 */ /* 0x004fea000383ffff */
[----:B------:R-:W-:Y:S05]  /*8b50*/  BRA `(.L_x_162) ;  /* 0xffffff9c00747947 */ /* 0x000fea000383ffff */
.L_x_44:
[----:B----4-:R-:W-:-:S07]  /*8b60*/  MOV R0, UR5 ;  /* 0x0000000500007c02 */ /* 0x010fce0008000f00 */
.L_x_163:
[----:B-1----:R1:W2:Y:S02]  /*8b70*/  SYNCS.PHASECHK.TRANS64.TRYWAIT P0, [R0+URZ], R3 ;  /* 0x00000003000075a7 */ /* 0x0022a400080011ff */
[----:B--2---:R-:W-:Y:S05]  /*8b80*/  @!P0 NANOSLEEP.SYNCS 0x989680 ;  /* 0x009896800000895d */ /* 0x004fea0003900000 */
[----:B------:R-:W2:Y:S02]  /*8b90*/  @!P0 SYNCS.PHASECHK.TRANS64 P0, [R0+URZ], R3 ;  /* 0x00000003000085a7 */ /* 0x000ea400080010ff */
[----:B--2---:R-:W-:Y:S05]  /*8ba0*/  @!P0 BRA `(.L_x_163) ;  /* 0xfffffffc00f08947 */ /* 0x004fea000383ffff */
[----:B------:R-:W-:Y:S05]  /*8bb0*/  BRA `(.L_x_164) ;  /* 0xffffff9c00807947 */ /* 0x000fea000383ffff */
.L_x_45:
[----:B----4-:R-:W-:-:S07]  /*8bc0*/  MOV R0, UR5 ;  /* 0x0000000500007c02 */ /* 0x010fce0008000f00 */
.L_x_165:
[----:B-1----:R1:W2:Y:S02]  /*8bd0*/  SYNCS.PHASECHK.TRANS64.TRYWAIT P0, [R0+URZ], R3 ;  /* 0x00000003000075a7 */ /* 0x0022a400080011ff */
[----:B--2---:R-:W-:Y:S05]  /*8be0*/  @!P0 NANOSLEEP.SYNCS 0x989680 ;  /* 0x009896800000895d */ /* 0x004fea0003900000 */
[----:B------:R-:W2:Y:S02]  /*8bf0*/  @!P0 SYNCS.PHASECHK.TRANS64 P0, [R0+URZ], R3 ;  /* 0x00000003000085a7 */ /* 0x000ea400080010ff */
[----:B--2---:R-:W-:Y:S05]  /*8c00*/  @!P0 BRA `(.L_x_165) ;  /* 0xfffffffc00f08947 */ /* 0x004fea000383ffff */
[----:B------:R-:W-:Y:S05]  /*8c10*/  BRA `(.L_x_166) ;  /* 0xffffff9c008c7947 */ /* 0x000fea000383ffff */
.L_x_46:
[----:B----4-:R-:W-:-:S07]  /*8c20*/  MOV R0, UR5 ;  /* 0x0000000500007c02 */ /* 0x010fce0008000f00 */
.L_x_167:
[----:B-1----:R1:W2:Y:S02]  /*8c30*/  SYNCS.PHASECHK.TRANS64.TRYWAIT P0, [R0+URZ], R3 ;  /* 0x00000003000075a7 */ /* 0x0022a400080011ff */
[----:B--2---:R-:W-:Y:S05]  /*8c40*/  @!P0 NANOSLEEP.SYNCS 0x989680 ;  /* 0x009896800000895d */ /* 0x004fea0003900000 */
[----:B------:R-:W2:Y:S02]  /*8c50*/  @!P0 SYNCS.PHASECHK.TRANS64 P0, [R0+URZ], R3 ;  /* 0x00000003000085a7 */ /* 0x000ea400080010ff */
[----:B--2---:R-:W-:Y:S05]  /*8c60*/  @!P0 BRA `(.L_x_167) ;  /* 0xfffffffc00f08947 */ /* 0x004fea000383ffff */
[----:B------:R-:W-:Y:S05]  /*8c70*/  BRA `(.L_x_168) ;  /* 0xffffff9c00987947 */ /* 0x000fea000383ffff */
.L_x_47:
[----:B----4-:R-:W-:-:S07]  /*8c80*/  MOV R0, UR5 ;  /* 0x0000000500007c02 */ /* 0x010fce0008000f00 */
.L_x_169:
[----:B-1----:R1:W2:Y:S02]  /*8c90*/  SYNCS.PHASECHK.TRANS64.TRYWAIT P0, [R0+URZ], R3 ;  /* 0x00000003000075a7 */ /* 0x0022a400080011ff */
[----:B--2---:R-:W-:Y:S05]  /*8ca0*/  @!P0 NANOSLEEP.SYNCS 0x989680 ;  /* 0x009896800000895d */ /* 0x004fea0003900000 */
[----:B------:R-:W2:Y:S02]  /*8cb0*/  @!P0 SYNCS.PHASECHK.TRANS64 P0, [R0+URZ], R3 ;  /* 0x00000003000085a7 */ /* 0x000ea400080010ff */
[----:B--2---:R-:W-:Y:S05]  /*8cc0*/  @!P0 BRA `(.L_x_169) ;  /* 0xfffffffc00f08947 */ /* 0x004fea000383ffff */
[----:B------:R-:W-:Y:S05]  /*8cd0*/  BRA `(.L_x_170) ;  /* 0xffffff9c00a47947 */ /* 0x000fea000383ffff */
.L_x_48:
[----:B----4-:R-:W-:-:S07]  /*8ce0*/  MOV R0, UR5 ;  /* 0x0000000500007c02 */ /* 0x010fce0008000f00 */
.L_x_171:
[----:B-1----:R1:W2:Y:S02]  /*8cf0*/  SYNCS.PHASECHK.TRANS64.TRYWAIT P0, [R0+URZ], R3 ;  /* 0x00000003000075a7 */ /* 0x0022a400080011ff */
[----:B--2---:R-:W-:Y:S05]  /*8d00*/  @!P0 NANOSLEEP.SYNCS 0x989680 ;  /* 0x009896800000895d */ /* 0x004fea0003900000 */
[----:B------:R-:W2:Y:S02]  /*8d10*/  @!P0 SYNCS.PHASECHK.TRANS64 P0, [R0+URZ], R3 ;  /* 0x00000003000085a7 */ /* 0x000ea400080010ff */
[----:B--2---:R-:W-:Y:S05]  /*8d20*/  @!P0 BRA `(.L_x_171) ;  /* 0xfffffffc00f08947 */ /* 0x004fea000383ffff */
[----:B------:R-:W-:Y:S05]  /*8d30*/  BRA `(.L_x_172) ;  /* 0xffffff9c00b07947 */ /* 0x000fea000383ffff */
.L_x_49:
[----:B----4-:R-:W-:-:S07]  /*8d40*/  MOV R0, UR5 ;  /* 0x0000000500007c02 */ /* 0x010fce0008000f00 */
.L_x_173:
[----:B-1----:R1:W2:Y:S02]  /*8d50*/  SYNCS.PHASECHK.TRANS64.TRYWAIT P0, [R0+URZ], R3 ;  /* 0x00000003000075a7 */ /* 0x0022a400080011ff */
[----:B--2---:R-:W-:Y:S05]  /*8d60*/  @!P0 NANOSLEEP.SYNCS 0x989680 ;  /* 0x009896800000895d */ /* 0x004fea0003900000 */
[----:B------:R-:W2:Y:S02]  /*8d70*/  @!P0 SYNCS.PHASECHK.TRANS64 P0, [R0+URZ], R3 ;  /* 0x00000003000085a7 */ /* 0x000ea400080010ff */
[----:B--2---:R-:W-:Y:S05]  /*8d80*/  @!P0 BRA `(.L_x_173) ;  /* 0xfffffffc00f08947 */ /* 0x004fea000383ffff */
[----:B------:R-:W-:Y:S05]  /*8d90*/  BRA `(.L_x_174) ;  /* 0xffffff9c00bc7947 */ /* 0x000fea000383ffff */
.L_x_50:
[----:B----4-:R-:W-:-:S07]  /*8da0*/  MOV R0, UR5 ;  /* 0x0000000500007c02 */ /* 0x010fce0008000f00 */
.L_x_175:
[----:B-1----:R1:W2:Y:S02]  /*8db0*/  SYNCS.PHASECHK.TRANS64.TRYWAIT P0, [R0+URZ], R3 ;  /* 0x00000003000075a7 */ /* 0x0022a400080011ff */
[----:B--2---:R-:W-:Y:S05]  /*8dc0*/  @!P0 NANOSLEEP.SYNCS 0x989680 ;  /* 0x009896800000895d */ /* 0x004fea0003900000 */
[----:B------:R-:W2:Y:S02]  /*8dd0*/  @!P0 SYNCS.PHASECHK.TRANS64 P0, [R0+URZ], R3 ;  /* 0x00000003000085a7 */ /* 0x000ea400080010ff */
[----:B--2---:R-:W-:Y:S05]  /*8de0*/  @!P0 BRA `(.L_x_175) ;  /* 0xfffffffc00f08947 */ /* 0x004fea000383ffff */
[----:B------:R-:W-:Y:S05]  /*8df0*/  BRA `(.L_x_176) ;  /* 0xffffff9c00c87947 */ /* 0x000fea000383ffff */
.L_x_51:
[----:B----4-:R-:W-:-:S07]  /*8e00*/  MOV R0, UR5 ;  /* 0x0000000500007c02 */ /* 0x010fce0008000f00 */
.L_x_177:
[----:B-1----:R1:W2:Y:S02]  /*8e10*/  SYNCS.PHASECHK.TRANS64.TRYWAIT P0, [R0+URZ], R3 ;  /* 0x00000003000075a7 */ /* 0x0022a400080011ff */
[----:B--2---:R-:W-:Y:S05]  /*8e20*/  @!P0 NANOSLEEP.SYNCS 0x989680 ;  /* 0x009896800000895d */ /* 0x004fea0003900000 */
[----:B------:R-:W2:Y:S02]  /*8e30*/  @!P0 SYNCS.PHASECHK.TRANS64 P0, [R0+URZ], R3 ;  /* 0x00000003000085a7 */ /* 0x000ea400080010ff */
[----:B--2---:R-:W-:Y:S05]  /*8e40*/  @!P0 BRA `(.L_x_177) ;  /* 0xfffffffc00f08947 */ /* 0x004fea000383ffff */
[----:B------:R-:W-:Y:S05]  /*8e50*/  BRA `(.L_x_178) ;  /* 0xffffff9c00d47947 */ /* 0x000fea000383ffff */
.L_x_52:
[----:B----4-:R-:W-:-:S07]  /*8e60*/  MOV R0, UR5 ;  /* 0x0000000500007c02 */ /* 0x010fce0008000f00 */
.L_x_179:
[----:B-1----:R1:W2:Y:S02]  /*8e70*/  SYNCS.PHASECHK.TRANS64.TRYWAIT P0, [R0+URZ], R3 ;  /* 0x00000003000075a7 */ /* 0x0022a400080011ff */
[----:B--2---:R-:W-:Y:S05]  /*8e80*/  @!P0 NANOSLEEP.SYNCS 0x989680 ;  /* 0x009896800000895d */ /* 0x004fea0003900000 */
[----:B------:R-:W2:Y:S02]  /*8e90*/  @!P0 SYNCS.PHASECHK.TRANS64 P0, [R0+URZ], R3 ;  /* 0x00000003000085a7 */ /* 0x000ea400080010ff */
[----:B--2---:R-:W-:Y:S05]  /*8ea0*/  @!P0 BRA `(.L_x_179) ;  /* 0xfffffffc00f08947 */ /* 0x004fea000383ffff */
[----:B------:R-:W-:Y:S05]  /*8eb0*/  BRA `(.L_x_180) ;  /* 0xffffff9c00e07947 */ /* 0x000fea000383ffff */
.L_x_55:
[----:B-1----:R1:W2:Y:S02]  /*8ec0*/  SYNCS.PHASECHK.TRANS64.TRYWAIT P0, [R0+URZ+0x1c0], R5 ;  /* 0x0001c005000075a7 */ /* 0x0022a400080011ff */
[----:B--2---:R-:W-:Y:S05]  /*8ed0*/  @!P0 NANOSLEEP.SYNCS 0x989680 ;  /* 0x009896800000895d */ /* 0x004fea0003900000 */
[----:B------:R-:W2:Y:S02]  /*8ee0*/  @!P0 SYNCS.PHASECHK.TRANS64 P0, [R0+URZ+0x1c0], R5 ;  /* 0x0001c005000085a7 */ /* 0x000ea400080010ff */
[----:B--2---:R-:W-:Y:S05]  /*8ef0*/  @!P0 BRA `(.L_x_55) ;  /* 0xfffffffc00f08947 */ /* 0x004fea000383ffff */
[----:B------:R-:W-:Y:S05]  /*8f00*/  BRA `(.L_x_181) ;  /* 0xffffffa0003c7947 */ /* 0x000fea000383ffff */
.L_x_56:
[----:B------:R-:W-:-:S07]  /*8f10*/  MOV R0, UR5 ;  /* 0x0000000500007c02 */ /* 0x000fce0008000f00 */
.L_x_182:
[----:B-1----:R1:W2:Y:S02]  /*8f20*/  SYNCS.PHASECHK.TRANS64.TRYWAIT P0, [R0+URZ+0x170], R5 ;  /* 0x00017005000075a7 */ /* 0x0022a400080011ff */
[----:B--2---:R-:W-:Y:S05]  /*8f30*/  @!P0 NANOSLEEP.SYNCS 0x989680 ;  /* 0x009896800000895d */ /* 0x004fea0003900000 */
[----:B------:R-:W2:Y:S02]  /*8f40*/  @!P0 SYNCS.PHASECHK.TRANS64 P0, [R0+URZ+0x170], R5 ;  /* 0x00017005000085a7 */ /* 0x000ea400080010ff */
[----:B--2---:R-:W-:Y:S05]  /*8f50*/  @!P0 BRA `(.L_x_182) ;  /* 0xfffffffc00f08947 */ /* 0x004fea000383ffff */
[----:B------:R-:W-:Y:S05]  /*8f60*/  BRA `(.L_x_183) ;  /* 0xffffffa0004c7947 */ /* 0x000fea000383ffff */
.L_x_57:
[----:B-1----:R1:W2:Y:S02]  /*8f70*/  SYNCS.PHASECHK.TRANS64.TRYWAIT P1, [R0+URZ+0x160], R5 ;  /* 0x00016005000075a7 */ /* 0x0022a400080211ff */
[----:B--2---:R-:W-:Y:S05]  /*8f80*/  @!P1 NANOSLEEP.SYNCS 0x989680 ;  /* 0x009896800000995d */ /* 0x004fea0003900000 */
[----:B------:R-:W2:Y:S02]  /*8f90*/  @!P1 SYNCS.PHASECHK.TRANS64 P1, [R0+URZ+0x160], R5 ;  /* 0x00016005000095a7 */ /* 0x000ea400080210ff */
[----:B--2---:R-:W-:Y:S05]  /*8fa0*/  @!P1 BRA `(.L_x_57) ;  /* 0xfffffffc00f09947 */ /* 0x004fea000383ffff */
[----:B------:R-:W-:Y:S05]  /*8fb0*/  BRA `(.L_x_184) ;  /* 0xffffffa0007c7947 */ /* 0x000fea000383ffff */
.L_x_60:
[----:B------:R-:W-:-:S07]  /*8fc0*/  MOV R0, UR5 ;  /* 0x0000000500007c02 */ /* 0x000fce0008000f00 */
.L_x_185:
[----:B-1----:R1:W2:Y:S02]  /*8fd0*/  SYNCS.PHASECHK.TRANS64.TRYWAIT P0, [R0+URZ+0x170], R3 ;  /* 0x00017003000075a7 */ /* 0x0022a400080011ff */
[----:B--2---:R-:W-:Y:S05]  /*8fe0*/  @!P0 NANOSLEEP.SYNCS 0x989680 ;  /* 0x009896800000895d */ /* 0x004fea0003900000 */
[----:B------:R-:W2:Y:S02]  /*8ff0*/  @!P0 SYNCS.PHASECHK.TRANS64 P0, [R0+URZ+0x170], R3 ;  /* 0x00017003000085a7 */ /* 0x000ea400080010ff */
[----:B--2---:R-:W-:Y:S05]  /*9000*/  @!P0 BRA `(.L_x_185) ;  /* 0xfffffffc00f08947 */ /* 0x004fea000383ffff */
[----:B------:R-:W-:Y:S05]  /*9010*/  BRA `(.L_x_59) ;  /* 0xffffffa000d07947 */ /* 0x000fea000383ffff */
.L_x_67:
[----:B-1----:R1:W2:Y:S02]  /*9020*/  SYNCS.PHASECHK.TRANS64.TRYWAIT P1, [R0+URZ+0x160], R5 ;  /* 0x00016005000075a7 */ /* 0x0022a400080211ff */
[----:B--2---:R-:W-:Y:S05]  /*9030*/  @!P1 NANOSLEEP.SYNCS 0x989680 ;  /* 0x009896800000995d */ /* 0x004fea0003900000 */
[----:B------:R-:W2:Y:S02]  /*9040*/  @!P1 SYNCS.PHASECHK.TRANS64 P1, [R0+URZ+0x160], R5 ;  /* 0x00016005000095a7 */ /* 0x000ea400080210ff */
[----:B--2---:R-:W-:Y:S05]  /*9050*/  @!P1 BRA `(.L_x_67) ;  /* 0xfffffffc00f09947 */ /* 0x004fea000383ffff */
[----:B------:R-:W-:Y:S05]  /*9060*/  BRA `(.L_x_186) ;  /* 0xffffffa800307947 */ /* 0x000fea000383ffff */
.L_x_68:
[----:B------:R-:W-:-:S07]  /*9070*/  MOV R3, UR8 ;  /* 0x0000000800037c02 */ /* 0x000fce0008000f00 */
.L_x_187:
[----:B-1----:R1:W2:Y:S02]  /*9080*/  SYNCS.PHASECHK.TRANS64.TRYWAIT P0, [R3+URZ+0x1a0], R0 ;  /* 0x0001a000030075a7 */ /* 0x0022a400080011ff */
[----:B--2---:R-:W-:Y:S05]  /*9090*/  @!P0 NANOSLEEP.SYNCS 0x989680 ;  /* 0x009896800000895d */ /* 0x004fea0003900000 */
[----:B------:R-:W2:Y:S02]  /*90a0*/  @!P0 SYNCS.PHASECHK.TRANS64 P0, [R3+URZ+0x1a0], R0 ;  /* 0x0001a000030085a7 */ /* 0x000ea400080010ff */
[----:B--2---:R-:W-:Y:S05]  /*90b0*/  @!P0 BRA `(.L_x_187) ;  /* 0xfffffffc00f08947 */ /* 0x004fea000383ffff */
[----:B------:R-:W-:Y:S05]  /*90c0*/  BRA `(.L_x_188) ;  /* 0xffffffa800807947 */ /* 0x000fea000383ffff */
.L_x_71:
[----:B------:R-:W-:Y:S07]  /*90d0*/  MOV R0, UR7 ;  /* 0x0000000700007c02 */ /* 0x000fee0008000f00 */
.L_x_189:
[----:B-1----:R1:W2:Y:S02]  /*90e0*/  SYNCS.PHASECHK.TRANS64.TRYWAIT P0, [R0+URZ], R3 ;  /* 0x00000003000075a7 */ /* 0x0022a400080011ff */
[----:B--2---:R-:W-:Y:S05]  /*90f0*/  @!P0 NANOSLEEP.SYNCS 0x989680 ;  /* 0x009896800000895d */ /* 0x004fea0003900000 */
[----:B------:R-:W2:Y:S02]  /*9100*/  @!P0 SYNCS.PHASECHK.TRANS64 P0, [R0+URZ], R3 ;  /* 0x00000003000085a7 */ /* 0x000ea400080010ff */
[----:B--2---:R-:W-:Y:S05]  /*9110*/  @!P0 BRA `(.L_x_189) ;  /* 0xfffffffc00f08947 */ /* 0x004fea000383ffff */
[----:B------:R-:W-:Y:S05]  /*9120*/  BRA `(.L_x_70) ;  /* 0xffffffa8009c7947 */ /* 0x000fea000383ffff */
.L_x_74:
[----:B------:R-:W-:-:S07]  /*9130*/  MOV R0, UR5 ;  /* 0x0000000500007c02 */ /* 0x000fce0008000f00 */
.L_x_190:
[----:B--2---:R2:W3:Y:S02]  /*9140*/  SYNCS.PHASECHK.TRANS64.TRYWAIT P0, [R0+URZ], R3 ;  /* 0x00000003000075a7 */ /* 0x0044e400080011ff */
[----:B---3--:R-:W-:Y:S05]  /*9150*/  @!P0 NANOSLEEP.SYNCS 0x989680 ;  /* 0x009896800000895d */ /* 0x008fea0003900000 */
[----:B------:R-:W3:Y:S02]  /*9160*/  @!P0 SYNCS.PHASECHK.TRANS64 P0, [R0+URZ], R3 ;  /* 0x00000003000085a7 */ /* 0x000ee400080010ff */
[----:B---3--:R-:W-:Y:S05]  /*9170*/  @!P0 BRA `(.L_x_190) ;  /* 0xfffffffc00f08947 */ /* 0x008fea000383ffff */
[----:B------:R-:W-:Y:S05]  /*9180*/  BRA `(.L_x_191) ;  /* 0xffffffac00507947 */ /* 0x000fea000383ffff */
.L_x_75:
[----:B------:R-:W-:-:S07]  /*9190*/  MOV R0, UR5 ;  /* 0x0000000500007c02 */ /* 0x000fce0008000f00 */
.L_x_192:
[----:B-1----:R1:W2:Y:S02]  /*91a0*/  SYNCS.PHASECHK.TRANS64.TRYWAIT P0, [R0+URZ], R3 ;  /* 0x00000003000075a7 */ /* 0x0022a400080011ff */
[----:B--2---:R-:W-:Y:S05]  /*91b0*/  @!P0 NANOSLEEP.SYNCS 0x989680 ;  /* 0x009896800000895d */ /* 0x004fea0003900000 */
[----:B------:R-:W2:Y:S02]  /*91c0*/  @!P0 SYNCS.PHASECHK.TRANS64 P0, [R0+URZ], R3 ;  /* 0x00000003000085a7 */ /* 0x000ea400080010ff */
[----:B--2---:R-:W-:Y:S05]  /*91d0*/  @!P0 BRA `(.L_x_192) ;  /* 0xfffffffc00f08947 */ /* 0x004fea000383ffff */
[----:B------:R-:W-:Y:S05]  /*91e0*/  BRA `(.L_x_193) ;  /* 0xffffffac005c7947 */ /* 0x000fea000383ffff */
.L_x_76:
[----:B------:R-:W-:-:S07]  /*91f0*/  MOV R0, UR5 ;  /* 0x0000000500007c02 */ /* 0x000fce0008000f00 */
.L_x_194:
[----:B-1----:R1:W2:Y:S02]  /*9200*/  SYNCS.PHASECHK.TRANS64.TRYWAIT P0, [R0+URZ], R3 ;  /* 0x00000003000075a7 */ /* 0x0022a400080011ff */
[----:B--2---:R-:W-:Y:S05]  /*9210*/  @!P0 NANOSLEEP.SYNCS 0x989680 ;  /* 0x009896800000895d */ /* 0x004fea0003900000 */
[----:B------:R-:W2:Y:S02]  /*9220*/  @!P0 SYNCS.PHASECHK.TRANS64 P0, [R0+URZ], R3 ;  /* 0x00000003000085a7 */ /* 0x000ea400080010ff */
[----:B--2---:R-:W-:Y:S05]  /*9230*/  @!P0 BRA `(.L_x_194) ;  /* 0xfffffffc00f08947 */ /* 0x004fea000383ffff */
[----:B------:R-:W-:Y:S05]  /*9240*/  BRA `(.L_x_195) ;  /* 0xffffffac00687947 */ /* 0x000fea000383ffff */
.L_x_77:
[----:B------:R-:W-:-:S07]  /*9250*/  MOV R0, UR7 ;  /* 0x0000000700007c02 */ /* 0x000fce0008000f00 */
.L_x_196:
[----:B-1----:R1:W2:Y:S02]  /*9260*/  SYNCS.PHASECHK.TRANS64.TRYWAIT P0, [R0+URZ], R3 ;  /* 0x00000003000075a7 */ /* 0x0022a400080011ff */
[----:B--2---:R-:W-:Y:S05]  /*9270*/  @!P0 NANOSLEEP.SYNCS 0x989680 ;  /* 0x009896800000895d */ /* 0x004fea0003900000 */
[----:B------:R-:W2:Y:S02]  /*9280*/  @!P0 SYNCS.PHASECHK.TRANS64 P0, [R0+URZ], R3 ;  /* 0x00000003000085a7 */ /* 0x000ea400080010ff */
[----:B--2---:R-:W-:Y:S05]  /*9290*/  @!P0 BRA `(.L_x_196) ;  /* 0xfffffffc00f08947 */ /* 0x004fea000383ffff */
[----:B------:R-:W-:Y:S05]  /*92a0*/  BRA `(.L_x_197) ;  /* 0xffffffac00747947 */ /* 0x000fea000383ffff */
.L_x_82:
[----:B--2---:R2:W3:Y:S02]  /*92b0*/  SYNCS.PHASECHK.TRANS64.TRYWAIT P0, [R0+URZ+0x160], R3 ;  /* 0x00016003000075a7 */ /* 0x0044e400080011ff */
[----:B---3--:R-:W-:Y:S05]  /*92c0*/  @!P0 NANOSLEEP.SYNCS 0x989680 ;  /* 0x009896800000895d */ /* 0x008fea0003900000 */
[----:B------:R-:W3:Y:S02]  /*92d0*/  @!P0 SYNCS.PHASECHK.TRANS64 P0, [R0+URZ+0x160], R3 ;  /* 0x00016003000085a7 */ /* 0x000ee400080010ff */
[----:B---3--:R-:W-:Y:S05]  /*92e0*/  @!P0 BRA `(.L_x_82) ;  /* 0xfffffffc00f08947 */ /* 0x008fea000383ffff */
[----:B------:R-:W-:Y:S05]  /*92f0*/  BRA `(.L_x_198) ;  /* 0xffffffb000807947 */ /* 0x000fea000383ffff */
.L_x_85:
[----:B------:R-:W-:Y:S07]  /*9300*/  MOV R0, UR7 ;  /* 0x0000000700007c02 */ /* 0x000fee0008000f00 */
.L_x_199:
[----:B--2---:R2:W3:Y:S02]  /*9310*/  SYNCS.PHASECHK.TRANS64.TRYWAIT P0, [R0+URZ+0x158], R3 ;  /* 0x00015803000075a7 */ /* 0x0044e400080011ff */
[----:B---3--:R-:W-:Y:S05]  /*9320*/  @!P0 NANOSLEEP.SYNCS 0x989680 ;  /* 0x009896800000895d */ /* 0x008fea0003900000 */
[----:B------:R-:W3:Y:S02]  /*9330*/  @!P0 SYNCS.PHASECHK.TRANS64 P0, [R0+URZ+0x158], R3 ;  /* 0x00015803000085a7 */ /* 0x000ee400080010ff */
[----:B---3--:R-:W-:Y:S05]  /*9340*/  @!P0 BRA `(.L_x_199) ;  /* 0xfffffffc00f08947 */ /* 0x008fea000383ffff */
[----:B------:R-:W-:Y:S05]  /*9350*/  BRA `(.L_x_84) ;  /* 0xffffffb400607947 */ /* 0x000fea000383ffff */
.L_x_88:
[----:B------:R-:W-:Y:S07]  /*9360*/  MOV R3, UR7 ;  /* 0x0000000700037c02 */ /* 0x000fee0008000f00 */
.L_x_200:
[----:B-1----:R1:W2:Y:S02]  /*9370*/  SYNCS.PHASECHK.TRANS64.TRYWAIT P0, [R3+URZ+0x130], R12 ;  /* 0x0001300c030075a7 */ /* 0x0022a400080011ff */
[----:B--2---:R-:W-:Y:S05]  /*9380*/  @!P0 NANOSLEEP.SYNCS 0x989680 ;  /* 0x009896800000895d */ /* 0x004fea0003900000 */
[----:B------:R-:W2:Y:S02]  /*9390*/  @!P0 SYNCS.PHASECHK.TRANS64 P0, [R3+URZ+0x130], R12 ;  /* 0x0001300c030085a7 */ /* 0x000ea400080010ff */
[----:B--2---:R-:W-:Y:S05]  /*93a0*/  @!P0 BRA `(.L_x_200) ;  /* 0xfffffffc00f08947 */ /* 0x004fea000383ffff */
[----:B------:R-:W-:Y:S05]  /*93b0*/  BRA `(.L_x_201) ;  /* 0xffffffb400d87947 */ /* 0x000fea000383ffff */
.L_x_89:
[----:B-1----:R-:W-:Y:S07]  /*93c0*/  MOV R3, UR7 ;  /* 0x0000000700037c02 */ /* 0x002fee0008000f00 */
.L_x_202:
[----:B-1----:R1:W2:Y:S02]  /*93d0*/  SYNCS.PHASECHK.TRANS64.TRYWAIT P0, [R3+URZ+0x138], R12 ;  /* 0x0001380c030075a7 */ /* 0x0022a400080011ff */
[----:B--2---:R-:W-:Y:S05]  /*93e0*/  @!P0 NANOSLEEP.SYNCS 0x989680 ;  /* 0x009896800000895d */ /* 0x004fea0003900000 */
[----:B------:R-:W2:Y:S02]  /*93f0*/  @!P0 SYNCS.PHASECHK.TRANS64 P0, [R3+URZ+0x138], R12 ;  /* 0x0001380c030085a7 */ /* 0x000ea400080010ff */
[----:B--2---:R-:W-:Y:S05]  /*9400*/  @!P0 BRA `(.L_x_202) ;  /* 0xfffffffc00f08947 */ /* 0x004fea000383ffff */
[----:B------:R-:W-:Y:S05]  /*9410*/  BRA `(.L_x_203) ;  /* 0xffffffb800147947 */ /* 0x000fea000383ffff */
.L_x_90:
[----:B-1----:R-:W-:Y:S07]  /*9420*/  MOV R3, UR7 ;  /* 0x0000000700037c02 */ /* 0x002fee0008000f00 */
.L_x_204:
[----:B-1----:R1:W2:Y:S02]  /*9430*/  SYNCS.PHASECHK.TRANS64.TRYWAIT P0, [R3+URZ+0x140], R12 ;  /* 0x0001400c030075a7 */ /* 0x0022a400080011ff */
[----:B--2---:R-:W-:Y:S05]  /*9440*/  @!P0 NANOSLEEP.SYNCS 0x989680 ;  /* 0x009896800000895d */ /* 0x004fea0003900000 */
[----:B------:R-:W2:Y:S02]  /*9450*/  @!P0 SYNCS.PHASECHK.TRANS64 P0, [R3+URZ+0x140], R12 ;  /* 0x0001400c030085a7 */ /* 0x000ea400080010ff */
[----:B--2---:R-:W-:Y:S05]  /*9460*/  @!P0 BRA `(.L_x_204) ;  /* 0xfffffffc00f08947 */ /* 0x004fea000383ffff */
[----:B------:R-:W-:Y:S05]  /*9470*/  BRA `(.L_x_205) ;  /* 0xffffffb8005c7947 */ /* 0x000fea000383ffff */
.L_x_91:
[----:B------:R-:W-:Y:S07]  /*9480*/  MOV R3, UR7 ;  /* 0x0000000700037c02 */ /* 0x000fee0008000f00 */
.L_x_206:
[----:B-1----:R1:W2:Y:S02]  /*9490*/  SYNCS.PHASECHK.TRANS64.TRYWAIT P0, [R3+URZ+0x148], R12 ;  /* 0x0001480c030075a7 */ /* 0x0022a400080011ff */
[----:B--2---:R-:W-:Y:S05]  /*94a0*/  @!P0 NANOSLEEP.SYNCS 0x989680 ;  /* 0x009896800000895d */ /* 0x004fea0003900000 */
[----:B------:R-:W2:Y:S02]  /*94b0*/  @!P0 SYNCS.PHASECHK.TRANS64 P0, [R3+URZ+0x148], R12 ;  /* 0x0001480c030085a7 */ /* 0x000ea400080010ff */
[----:B--2---:R-:W-:Y:S05]  /*94c0*/  @!P0 BRA `(.L_x_206) ;  /* 0xfffffffc00f08947 */ /* 0x004fea000383ffff */
[----:B------:R-:W-:Y:S05]  /*94d0*/  BRA `(.L_x_207) ;  /* 0xffffffb800e47947 */ /* 0x000fea000383ffff */
.L_x_93:
[----:B------:R-:W-:-:S07]  /*94e0*/  MOV R0, UR7 ;  /* 0x0000000700007c02 */ /* 0x000fce0008000f00 */
.L_x_208:
[----:B-1----:R1:W3:Y:S02]  /*94f0*/  SYNCS.PHASECHK.TRANS64.TRYWAIT P0, [R0+URZ+0x130], R3 ;  /* 0x00013003000075a7 */ /* 0x0022e400080011ff */
[----:B---3--:R-:W-:Y:S05]  /*9500*/  @!P0 NANOSLEEP.SYNCS 0x989680 ;  /* 0x009896800000895d */ /* 0x008fea0003900000 */
[----:B------:R-:W3:Y:S02]  /*9510*/  @!P0 SYNCS.PHASECHK.TRANS64 P0, [R0+URZ+0x130], R3 ;  /* 0x00013003000085a7 */ /* 0x000ee400080010ff */
[----:B---3--:R-:W-:Y:S05]  /*9520*/  @!P0 BRA `(.L_x_208) ;  /* 0xfffffffc00f08947 */ /* 0x008fea000383ffff */
[----:B------:R-:W-:Y:S05]  /*9530*/  BRA `(.L_x_209) ;  /* 0xffffffbc00547947 */ /* 0x000fea000383ffff */
.L_x_94:
[----:B-1----:R-:W-:-:S07]  /*9540*/  MOV R0, UR7 ;  /* 0x0000000700007c02 */ /* 0x002fce0008000f00 */
.L_x_210:
[----:B-1----:R1:W3:Y:S02]  /*9550*/  SYNCS.PHASECHK.TRANS64.TRYWAIT P0, [R0+URZ+0x138], R3 ;  /* 0x00013803000075a7 */ /* 0x0022e400080011ff */
[----:B---3--:R-:W-:Y:S05]  /*9560*/  @!P0 NANOSLEEP.SYNCS 0x989680 ;  /* 0x009896800000895d */ /* 0x008fea0003900000 */
[----:B------:R-:W3:Y:S02]  /*9570*/  @!P0 SYNCS.PHASECHK.TRANS64 P0, [R0+URZ+0x138], R3 ;  /* 0x00013803000085a7 */ /* 0x000ee400080010ff */
[----:B---3--:R-:W-:Y:S05]  /*9580*/  @!P0 BRA `(.L_x_210) ;  /* 0xfffffffc00f08947 */ /* 0x008fea000383ffff */
[----:B------:R-:W-:Y:S05]  /*9590*/  BRA `(.L_x_211) ;  /* 0xffffffbc00447947 */ /* 0x000fea000383ffff */
.L_x_95:
[----:B-1----:R-:W-:-:S07]  /*95a0*/  MOV R0, UR7 ;  /* 0x0000000700007c02 */ /* 0x002fce0008000f00 */
.L_x_212:
[----:B-1----:R1:W3:Y:S02]  /*95b0*/  SYNCS.PHASECHK.TRANS64.TRYWAIT P0, [R0+URZ+0x140], R3 ;  /* 0x00014003000075a7 */ /* 0x0022e400080011ff */
[----:B---3--:R-:W-:Y:S05]  /*95c0*/  @!P0 NANOSLEEP.SYNCS 0x989680 ;  /* 0x009896800000895d */ /* 0x008fea0003900000 */
[----:B------:R-:W3:Y:S02]  /*95d0*/  @!P0 SYNCS.PHASECHK.TRANS64 P0, [R0+URZ+0x140], R3 ;  /* 0x00014003000085a7 */ /* 0x000ee400080010ff */
[----:B---3--:R-:W-:Y:S05]  /*95e0*/  @!P0 BRA `(.L_x_212) ;  /* 0xfffffffc00f08947 */ /* 0x008fea000383ffff */
[----:B------:R-:W-:Y:S05]  /*95f0*/  BRA `(.L_x_213) ;  /* 0xffffffbc00347947 */ /* 0x000fea000383ffff */
.L_x_97:
[----:B--2---:R2:W4:Y:S02]  /*9600*/  SYNCS.PHASECHK.TRANS64.TRYWAIT P0, [R0+URZ+0x160], R3 ;  /* 0x00016003000075a7 */ /* 0x00452400080011ff */
[----:B----4-:R-:W-:Y:S05]  /*9610*/  @!P0 NANOSLEEP.SYNCS 0x989680 ;  /* 0x009896800000895d */ /* 0x010fea0003900000 */
[----:B------:R-:W4:Y:S02]  /*9620*/  @!P0 SYNCS.PHASECHK.TRANS64 P0, [R0+URZ+0x160], R3 ;  /* 0x00016003000085a7 */ /* 0x000f2400080010ff */
[----:B----4-:R-:W-:Y:S05]  /*9630*/  @!P0 BRA `(.L_x_97) ;  /* 0xfffffffc00f08947 */ /* 0x010fea000383ffff */
[----:B------:R-:W-:Y:S05]  /*9640*/  BRA `(.L_x_214) ;  /* 0xffffffc000087947 */ /* 0x000fea000383ffff */
.L_x_108:
[----:B-1----:R-:W-:Y:S04]  /*9650*/  MOV R2, UR48 ;  /* 0x0000003000027c02 */ /* 0x002fe80008000f00 */
[----:B------:R1:W3:Y:S03]  /*9660*/  SYNCS.PHASECHK.TRANS64.TRYWAIT P1, [R2+URZ+0x110], R3 ;  /* 0x00011003020075a7 */ /* 0x0002e600080211ff */
[----:B---3--:R-:W-:Y:S05]  /*9670*/  @!P1 NANOSLEEP.SYNCS 0x989680 ;  /* 0x009896800000995d */ /* 0x008fea0003900000 */
[----:B------:R-:W3:Y:S02]  /*9680*/  @!P1 SYNCS.PHASECHK.TRANS64 P1, [R2+URZ+0x110], R3 ;  /* 0x00011003020095a7 */ /* 0x000ee400080210ff */
[----:B---3--:R-:W-:Y:S05]  /*9690*/  @!P1 BRA `(.L_x_108) ;  /* 0xfffffffc00ec9947 */ /* 0x008fea000383ffff */
[----:B------:R-:W-:Y:S05]  /*96a0*/  BRA `(.L_x_107) ;  /* 0xffffffcc00147947 */ /* 0x000fea000383ffff */
.L_x_110:
[----:B-1----:R1:W4:Y:S02]  /*96b0*/  SYNCS.PHASECHK.TRANS64.TRYWAIT P0, [R79+URZ+0x180], R0 ;  /* 0x000180004f0075a7 */ /* 0x00232400080011ff */
[----:B----4-:R-:W-:Y:S05]  /*96c0*/  @!P0 NANOSLEEP.SYNCS 0x989680 ;  /* 0x009896800000895d */ /* 0x010fea0003900000 */
[----:B------:R-:W4:Y:S02]  /*96d0*/  @!P0 SYNCS.PHASECHK.TRANS64 P0, [R79+URZ+0x180], R0 ;  /* 0x000180004f0085a7 */ /* 0x000f2400080010ff */
[----:B----4-:R-:W-:Y:S05]  /*96e0*/  @!P0 BRA `(.L_x_110) ;  /* 0xfffffffc00f08947 */ /* 0x010fea000383ffff */
[----:B------:R-:W-:Y:S05]  /*96f0*/  BRA `(.L_x_109) ;  /* 0xffffffcc00387947 */ /* 0x000fea000383ffff */
.L_x_119:
[----:B--2---:R2:W4:Y:S02]  /*9700*/  SYNCS.PHASECHK.TRANS64.TRYWAIT P0, [R3+URZ+0x110], R0 ;  /* 0x00011000030075a7 */ /* 0x00452400080011ff */
[----:B----4-:R-:W-:Y:S05]  /*9710*/  @!P0 NANOSLEEP.SYNCS 0x989680 ;  /* 0x009896800000895d */ /* 0x010fea0003900000 */
[----:B------:R-:W4:Y:S02]  /*9720*/  @!P0 SYNCS.PHASECHK.TRANS64 P0, [R3+URZ+0x110], R0 ;  /* 0x00011000030085a7 */ /* 0x000f2400080010ff */
[----:B----4-:R-:W-:Y:S05]  /*9730*/  @!P0 BRA `(.L_x_119) ;  /* 0xfffffffc00f08947 */ /* 0x010fea000383ffff */
[----:B------:R-:W-:Y:S05]  /*9740*/  BRA `(.L_x_118) ;  /* 0xffffffd400247947 */ /* 0x000fea000383ffff */
.L_x_127:
[----:B--2---:R2:W4:Y:S02]  /*9750*/  SYNCS.PHASECHK.TRANS64.TRYWAIT P0, [R83+URZ+0x110], R4 ;  /* 0x00011004530075a7 */ /* 0x00452400080011ff */
[----:B----4-:R-:W-:Y:S05]  /*9760*/  @!P0 NANOSLEEP.SYNCS 0x989680 ;  /* 0x009896800000895d */ /* 0x010fea0003900000 */
[----:B------:R-:W4:Y:S02]  /*9770*/  @!P0 SYNCS.PHASECHK.TRANS64 P0, [R83+URZ+0x110], R4 ;  /* 0x00011004530085a7 */ /* 0x000f2400080010ff */
[----:B----4-:R-:W-:Y:S05]  /*9780*/  @!P0 BRA `(.L_x_127) ;  /* 0xfffffffc00f08947 */ /* 0x010fea000383ffff */
[----:B------:R-:W-:Y:S05]  /*9790*/  BRA `(.L_x_126) ;  /* 0xffffffdc00307947 */ /* 0x000fea000383ffff */
.L_x_135:
[----:B--2---:R2:W4:Y:S02]  /*97a0*/  SYNCS.PHASECHK.TRANS64.TRYWAIT P0, [R88+URZ+0x110], R3 ;  /* 0x00011003580075a7 */ /* 0x00452400080011ff */
[----:B----4-:R-:W-:Y:S05]  /*97b0*/  @!P0 NANOSLEEP.SYNCS 0x989680 ;  /* 0x009896800000895d */ /* 0x010fea0003900000 */
[----:B------:R-:W4:Y:S02]  /*97c0*/  @!P0 SYNCS.PHASECHK.TRANS64 P0, [R88+URZ+0x110], R3 ;  /* 0x00011003580085a7 */ /* 0x000f2400080010ff */
[----:B----4-:R-:W-:Y:S05]  /*97d0*/  @!P0 BRA `(.L_x_135) ;  /* 0xfffffffc00f08947 */ /* 0x010fea000383ffff */
[----:B------:R-:W-:Y:S05]  /*97e0*/  BRA `(.L_x_134) ;  /* 0xffffffe4003c7947 */ /* 0x000fea000383ffff */
        .weak           $__internal_0_$__cuda_sm10x_tcgen05_guardrail_trap_col_being_dealloced_not_returned_by_alloc
        .type           $__internal_0_$__cuda_sm10x_tcgen05_guardrail_trap_col_being_dealloced_not_returned_by_alloc,@function
        .size           $__internal_0_$__cuda_sm10x_tcgen05_guardrail_trap_col_being_dealloced_not_returned_by_alloc,($__internal_1_$__cuda_sm10x_tcgen05_guardrail_trap_phase_invalid_during_alloc - $__internal_0_$__cuda_sm10x_tcgen05_guardrail_trap_col_being_dealloced_not_returned_by_alloc)
$__internal_0_$__cuda_sm10x_tcgen05_guardrail_trap_col_being_dealloced_not_returned_by_alloc:
[----:B------:R-:W-:Y:S05]  /*97f0*/  BPT.TRAP 0x1 ;  /* 0x000000040000795c */ /* 0x000fea0000300000 */
[----:B------:R-:W-:-:S04]  /*9800*/  HFMA2 R3, -RZ, RZ, 0, 0 ;  /* 0x00000000ff037431 */ /* 0x000fc800000001ff */
[----:B------:R-:W-:Y:S05]  /*9810*/  RET.REL.NODEC R2 `(_ZN7cutlass13device_kernelINS_4gemm6kernel13GemmUniversalIN4cute5tupleIJiiiiEEENS1_10collective13CollectiveMmaINS1_35MainloopSm100TmaUmmaWarpSpecializedILi17ELi2ELi4ENS5_IJNS4_1CILi1EEESB_SB_EEEEENS5_IJNSA_ILi64EEENSA_ILi128EEENSA_ILi32EEEEEENS_10bfloat16_tENS5_IJlSB_lEEESI_NS5_IJSB_llEEENS4_8TiledMMAINS4_8MMA_AtomIJNS4_20SM100_MMA_F16BF16_SSISI_SI_fLi64ELi128ELNS4_4UMMA5MajorE0ELSP_1ELNSO_7ScaleInE0ELSQ_0EEEEEENS4_6LayoutISC_NS5_IJNSA_ILi0EEESU_SU_EEEEENS5_IJNS4_10UnderscoreESX_SX_EEEEENS4_13SM90_TMA_LOADENS4_14ComposedLayoutINS4_7SwizzleILi2ELi4ELi3EEENS4_18smem_ptr_flag_bitsILi16EEENST_INS5_IJNSA_ILi8EEESG_EEENS5_IJSG_SB_EEEEEEEvNS4_8identityES10_NS11_INS12_ILi3ELi4ELi3EEES15_NST_INS5_IJSE_S16_EEENS5_IJSB_SE_EEEEEEEvS1B_EENS_8epilogue10collective18CollectiveEpilogueINS1I_23Sm100TmaWarpSpecializedILi4ELi2ELi16ELb1ELb0EEEJSH_NS5_IJNST_ISE_SB_EENST_ISG_SB_EEEEESI_SJ_SI_SJ_NS1I_6fusion15FusionCallbacksIS1M_NS1Q_17LinearCombinationISI_fSI_fLNS_15FloatRoundStyleE2EEESH_S1P_JEEENS4_5SM1004TMEM4LOAD26SM100_TMEM_LOAD_16dp256b4xES10_S1A_NS4_17SM75_U32x4_LDSM_NENS4_14SM90_TMA_STOREES1A_NS4_17SM90_U32x4_STSM_NENS4_39AutoVectorizingCopyWithAssumedAlignmentILi128EEEEEEvvEEEEvNT_6ParamsE) ;  /* 0xffffff6402f87950 */ /* 0x000fea0003c3ffff */
        .weak           $__internal_1_$__cuda_sm10x_tcgen05_guardrail_trap_phase_invalid_during_alloc
        .type           $__internal_1_$__cuda_sm10x_tcgen05_guardrail_trap_phase_invalid_during_alloc,@function
        .size           $__internal_1_$__cuda_sm10x_tcgen05_guardrail_trap_phase_invalid_during_alloc,($__internal_2_$__cuda_sm10x_tcgen05_guardrail_trap_unallocated_columns_being_dealloced - $__internal_1_$__cuda_sm10x_tcgen05_guardrail_trap_phase_invalid_during_alloc)
$__internal_1_$__cuda_sm10x_tcgen05_guardrail_trap_phase_invalid_during_alloc:
[----:B------:R-:W-:Y:S05]  /*9820*/  BPT.TRAP 0x1 ;  /* 0x000000040000795c */ /* 0x000fea0000300000 */
[----:B------:R-:W-:-:S04]  /*9830*/  MOV R3, 0x0 ;  /* 0x0000000000037802 */ /* 0x000fc80000000f00 */
[----:B------:R-:W-:Y:S05]  /*9840*/  RET.REL.NODEC R2 `(_ZN7cutlass13device_kernelINS_4gemm6kernel13GemmUniversalIN4cute5tupleIJiiiiEEENS1_10collective13CollectiveMmaINS1_35MainloopSm100TmaUmmaWarpSpecializedILi17ELi2ELi4ENS5_IJNS4_1CILi1EEESB_SB_EEEEENS5_IJNSA_ILi64EEENSA_ILi128EEENSA_ILi32EEEEEENS_10bfloat16_tENS5_IJlSB_lEEESI_NS5_IJSB_llEEENS4_8TiledMMAINS4_8MMA_AtomIJNS4_20SM100_MMA_F16BF16_SSISI_SI_fLi64ELi128ELNS4_4UMMA5MajorE0ELSP_1ELNSO_7ScaleInE0ELSQ_0EEEEEENS4_6LayoutISC_NS5_IJNSA_ILi0EEESU_SU_EEEEENS5_IJNS4_10UnderscoreESX_SX_EEEEENS4_13SM90_TMA_LOADENS4_14ComposedLayoutINS4_7SwizzleILi2ELi4ELi3EEENS4_18smem_ptr_flag_bitsILi16EEENST_INS5_IJNSA_ILi8EEESG_EEENS5_IJSG_SB_EEEEEEEvNS4_8identityES10_NS11_INS12_ILi3ELi4ELi3EEES15_NST_INS5_IJSE_S16_EEENS5_IJSB_SE_EEEEEEEvS1B_EENS_8epilogue10collective18CollectiveEpilogueINS1I_23Sm100TmaWarpSpecializedILi4ELi2ELi16ELb1ELb0EEEJSH_NS5_IJNST_ISE_SB_EENST_ISG_SB_EEEEESI_SJ_SI_SJ_NS1I_6fusion15FusionCallbacksIS1M_NS1Q_17LinearCombinationISI_fSI_fLNS_15FloatRoundStyleE2EEESH_S1P_JEEENS4_5SM1004TMEM4LOAD26SM100_TMEM_LOAD_16dp256b4xES10_S1A_NS4_17SM75_U32x4_LDSM_NENS4_14SM90_TMA_STOREES1A_NS4_17SM90_U32x4_STSM_NENS4_39AutoVectorizingCopyWithAssumedAlignmentILi128EEEEEEvvEEEEvNT_6ParamsE) ;  /* 0xffffff6402ec7950 */ /* 0x000fea0003c3ffff */
        .weak           $__internal_2_$__cuda_sm10x_tcgen05_guardrail_trap_unallocated_columns_being_dealloced
        .type           $__internal_2_$__cuda_sm10x_tcgen05_guardrail_trap_unallocated_columns_being_dealloced,@function
        .size           $__internal_2_$__cuda_sm10x_tcgen05_guardrail_trap_unallocated_columns_being_dealloced,(.L_x_216 - $__internal_2_$__cuda_sm10x_tcgen05_guardrail_trap_unallocated_columns_being_dealloced)
$__internal_2_$__cuda_sm10x_tcgen05_guardrail_trap_unallocated_columns_being_dealloced:
[----:B------:R-:W-:Y:S05]  /*9850*/  BPT.TRAP 0x1 ;  /* 0x000000040000795c */ /* 0x000fea0000300000 */
[----:B------:R-:W-:-:S04]  /*9860*/  HFMA2 R3, -RZ, RZ, 0, 0 ;  /* 0x00000000ff037431 */ /* 0x000fc800000001ff */
[----:B------:R-:W-:Y:S05]  /*9870*/  RET.REL.NODEC R2 `(_ZN7cutlass13device_kernelINS_4gemm6kernel13GemmUniversalIN4cute5tupleIJiiiiEEENS1_10collective13CollectiveMmaINS1_35MainloopSm100TmaUmmaWarpSpecializedILi17ELi2ELi4ENS5_IJNS4_1CILi1EEESB_SB_EEEEENS5_IJNSA_ILi64EEENSA_ILi128EEENSA_ILi32EEEEEENS_10bfloat16_tENS5_IJlSB_lEEESI_NS5_IJSB_llEEENS4_8TiledMMAINS4_8MMA_AtomIJNS4_20SM100_MMA_F16BF16_SSISI_SI_fLi64ELi128ELNS4_4UMMA5MajorE0ELSP_1ELNSO_7ScaleInE0ELSQ_0EEEEEENS4_6LayoutISC_NS5_IJNSA_ILi0EEESU_SU_EEEEENS5_IJNS4_10UnderscoreESX_SX_EEEEENS4_13SM90_TMA_LOADENS4_14ComposedLayoutINS4_7SwizzleILi2ELi4ELi3EEENS4_18smem_ptr_flag_bitsILi16EEENST_INS5_IJNSA_ILi8EEESG_EEENS5_IJSG_SB_EEEEEEEvNS4_8identityES10_NS11_INS12_ILi3ELi4ELi3EEES15_NST_INS5_IJSE_S16_EEENS5_IJSB_SE_EEEEEEEvS1B_EENS_8epilogue10collective18CollectiveEpilogueINS1I_23Sm100TmaWarpSpecializedILi4ELi2ELi16ELb1ELb0EEEJSH_NS5_IJNST_ISE_SB_EENST_ISG_SB_EEEEESI_SJ_SI_SJ_NS1I_6fusion15FusionCallbacksIS1M_NS1Q_17LinearCombinationISI_fSI_fLNS_15FloatRoundStyleE2EEESH_S1P_JEEENS4_5SM1004TMEM4LOAD26SM100_TMEM_LOAD_16dp256b4xES10_S1A_NS4_17SM75_U32x4_LDSM_NENS4_14SM90_TMA_STOREES1A_NS4_17SM90_U32x4_STSM_NENS4_39AutoVectorizingCopyWithAssumedAlignmentILi128EEEEEEvvEEEEvNT_6ParamsE) ;  /* 0xffffff6402e07950 */ /* 0x000fea0003c3ffff */
.L_x_215:
[----:B------:R-:W-:-:S00]  /*9880*/  BRA `(.L_x_215) ;  /* 0xfffffffc00fc7947 */ /* 0x000fc0000383ffff */
[----:B------:R-:W-:-:S00]  /*9890*/  NOP ;  /* 0x0000000000007918 */ /* 0x000fc00000000000 */
        /* <DEDUP_REMOVED lines=14> */
.L_x_216:


//--------------------- .nv.global.init           --------------------------
	.section	.nv.global.init,"aw",@progbits
.nv.global.init:
	.type		$str$27,@object
	.size		$str$27,($str$28 - $str$27)
$str$27:
        /*0000*/ 	.byte	0x28, 0x61, 0x64, 0x64, 0x72, 0x65, 0x73, 0x73, 0x20, 0x26, 0x20, 0x6d, 0x61, 0x73, 0x6b, 0x29
        /*0010*/ 	.byte	0x20, 0x3d, 0x3d, 0x20, 0x30, 0x00
	.type		$str$28,@object
	.size		$str$28,($str$26 - $str$28)
$str$28:
        /*0016*/ 	.byte	0x2f, 0x74, 0x6d, 0x70, 0x2f, 0x63, 0x75, 0x74, 0x6c, 0x61, 0x73, 0x73, 0x5f, 0x73, 0x77, 0x65
        /*0026*/ 	.byte	0x65, 0x70, 0x5f, 0x73, 0x72, 0x63, 0x2f, 0x69, 0x6e, 0x63, 0x6c, 0x75, 0x64, 0x65, 0x2f, 0x63
        /*0036*/ 	.byte	0x75, 0x74, 0x65, 0x2f, 0x70, 0x6f, 0x69, 0x6e, 0x74, 0x65, 0x72, 0x5f, 0x66, 0x6c, 0x61, 0x67
        /*0046*/ 	.byte	0x67, 0x65, 0x64, 0x2e, 0x68, 0x70, 0x70, 0x00
	.type		$str$26,@object
	.size		$str$26,($str$25 - $str$26)
$str$26:
        /*004e*/ 	.byte	0x2f, 0x74, 0x6d, 0x70, 0x2f, 0x63, 0x75, 0x74, 0x6c, 0x61, 0x73, 0x73, 0x5f, 0x73, 0x77, 0x65
        /*005e*/ 	.byte	0x65, 0x70, 0x5f, 0x73, 0x72, 0x63, 0x2f, 0x69, 0x6e, 0x63, 0x6c, 0x75, 0x64, 0x65, 0x2f, 0x63
        /*006e*/ 	.byte	0x75, 0x74, 0x65, 0x2f, 0x61, 0x74, 0x6f, 0x6d, 0x2f, 0x63, 0x6f, 0x70, 0x79, 0x5f, 0x74, 0x72
        /*007e*/ 	.byte	0x61, 0x69, 0x74, 0x73, 0x5f, 0x73, 0x6d, 0x31, 0x30, 0x30, 0x2e, 0x68, 0x70, 0x70, 0x00
	.type		$str$25,@object
	.size		$str$25,(__unnamed_1 - $str$25)
$str$25:
        /*008d*/ 	.byte	0x28, 0x28, 0x75, 0x69, 0x6e, 0x74, 0x33, 0x32, 0x5f, 0x74, 0x28, 0x74, 0x68, 0x72, 0x65, 0x61
        /*009d*/ 	.byte	0x64, 0x49, 0x64, 0x78, 0x2e, 0x78, 0x29, 0x20, 0x2f, 0x20, 0x33, 0x32, 0x29, 0x20, 0x25, 0x20
        /*00ad*/ 	.byte	0x34, 0x29, 0x20, 0x3d, 0x3d, 0x20, 0x28, 0x28, 0x28, 0x74, 0x6d, 0x65, 0x6d, 0x5f, 0x61, 0x64
        /*00bd*/ 	.byte	0x64, 0x72, 0x20, 0x3e, 0x3e, 0x20, 0x31, 0x36, 0x29, 0x20, 0x2f, 0x20, 0x33, 0x32, 0x29, 0x20
        /*00cd*/ 	.byte	0x25, 0x20, 0x34, 0x29, 0x00
	.type		__unnamed_1,@object
	.size		__unnamed_1,(__unnamed_2 - __unnamed_1)
__unnamed_1:
        /*00d2*/ 	.byte	0x61, 0x75, 0x74, 0x6f, 0x20, 0x63, 0x75, 0x74, 0x65, 0x3a, 0x3a, 0x61, 0x73, 0x5f, 0x70, 0x6f
        /* <DEDUP_REMOVED lines=24> */
        /*0262*/ 	.byte	0x30, 0x34, 0x38, 0x3e, 0x3e, 0x3e, 0x3e, 0x5d, 0x00
	.type		__unnamed_2,@object
	.size		__unnamed_2,(.L_2 - __unnamed_2)
__unnamed_2:
        /* <DEDUP_REMOVED lines=45> */
        /*053b*/ 	.byte	0x3e, 0x3e, 0x3e, 0x5d, 0x00
.L_2:


//--------------------- .nv.shared._ZN7cutlass13device_kernelINS_4gemm6kernel13GemmUniversalIN4cute5tupleIJiiiiEEENS1_10collective13CollectiveMmaINS1_35MainloopSm100TmaUmmaWarpSpecializedILi17ELi2ELi4ENS5_IJNS4_1CILi1EEESB_SB_EEEEENS5_IJNSA_ILi64EEENSA_ILi128EEENSA_ILi32EEEEEENS_10bfloat16_tENS5_IJlSB_lEEESI_NS5_IJSB_llEEENS4_8TiledMMAINS4_8MMA_AtomIJNS4_20SM100_MMA_F16BF16_SSISI_SI_fLi64ELi128ELNS4_4UMMA5MajorE0ELSP_1ELNSO_7ScaleInE0ELSQ_0EEEEEENS4_6LayoutISC_NS5_IJNSA_ILi0EEESU_SU_EEEEENS5_IJNS4_10UnderscoreESX_SX_EEEEENS4_13SM90_TMA_LOADENS4_14ComposedLayoutINS4_7SwizzleILi2ELi4ELi3EEENS4_18smem_ptr_flag_bitsILi16EEENST_INS5_IJNSA_ILi8EEESG_EEENS5_IJSG_SB_EEEEEEEvNS4_8identityES10_NS11_INS12_ILi3ELi4ELi3EEES15_NST_INS5_IJSE_S16_EEENS5_IJSB_SE_EEEEEEEvS1B_EENS_8epilogue10collective18CollectiveEpilogueINS1I_23Sm100TmaWarpSpecializedILi4ELi2ELi16ELb1ELb0EEEJSH_NS5_IJNST_ISE_SB_EENST_ISG_SB_EEEEESI_SJ_SI_SJ_NS1I_6fusion15FusionCallbacksIS1M_NS1Q_17LinearCombinationISI_fSI_fLNS_15FloatRoundStyleE2EEESH_S1P_JEEENS4_5SM1004TMEM4LOAD26SM100_TMEM_LOAD_16dp256b4xES10_S1A_NS4_17SM75_U32x4_LDSM_NENS4_14SM90_TMA_STOREES1A_NS4_17SM90_U32x4_STSM_NENS4_39AutoVectorizingCopyWithAssumedAlignmentILi128EEEEEEvvEEEEvNT_6ParamsE --------------------------
	.section	.nv.shared._ZN7cutlass13device_kernelINS_4gemm6kernel13GemmUniversalIN4cute5tupleIJiiiiEEENS1_10collective13CollectiveMmaINS1_35MainloopSm100TmaUmmaWarpSpecializedILi17ELi2ELi4ENS5_IJNS4_1CILi1EEESB_SB_EEEEENS5_IJNSA_ILi64EEENSA_ILi128EEENSA_ILi32EEEEEENS_10bfloat16_tENS5_IJlSB_lEEESI_NS5_IJSB_llEEENS4_8TiledMMAINS4_8MMA_AtomIJNS4_20SM100_MMA_F16BF16_SSISI_SI_fLi64ELi128ELNS4_4UMMA5MajorE0ELSP_1ELNSO_7ScaleInE0ELSQ_0EEEEEENS4_6LayoutISC_NS5_IJNSA_ILi0EEESU_SU_EEEEENS5_IJNS4_10UnderscoreESX_SX_EEEEENS4_13SM90_TMA_LOADENS4_14ComposedLayoutINS4_7SwizzleILi2ELi4ELi3EEENS4_18smem_ptr_flag_bitsILi16EEENST_INS5_IJNSA_ILi8EEESG_EEENS5_IJSG_SB_EEEEEEEvNS4_8identityES10_NS11_INS12_ILi3ELi4ELi3EEES15_NST_INS5_IJSE_S16_EEENS5_IJSB_SE_EEEEEEEvS1B_EENS_8epilogue10collective18CollectiveEpilogueINS1I_23Sm100TmaWarpSpecializedILi4ELi2ELi16ELb1ELb0EEEJSH_NS5_IJNST_ISE_SB_EENST_ISG_SB_EEEEESI_SJ_SI_SJ_NS1I_6fusion15FusionCallbacksIS1M_NS1Q_17LinearCombinationISI_fSI_fLNS_15FloatRoundStyleE2EEESH_S1P_JEEENS4_5SM1004TMEM4LOAD26SM100_TMEM_LOAD_16dp256b4xES10_S1A_NS4_17SM75_U32x4_LDSM_NENS4_14SM90_TMA_STOREES1A_NS4_17SM90_U32x4_STSM_NENS4_39AutoVectorizingCopyWithAssumedAlignmentILi128EEEEEEvvEEEEvNT_6ParamsE,"aw",@nobits
	.sectionflags	@""
	.align	16
	.zero		1024


//--------------------- .nv.shared.reserved.0     --------------------------
	.section	.nv.shared.reserved.0,"aw",@nobits
	.weak		__nv_reservedSMEM_offset_0_alias
	.size		__nv_reservedSMEM_offset_0_alias, 0, 64
	.other		__nv_reservedSMEM_offset_0_alias,@"STO_CUDA_RESERVED_SHARED STV_DEFAULT"
__nv_reservedSMEM_offset_0_alias:
	.zero		0
.nv.shared.reserved.0:
	.zero		64
	.weak		__nv_reservedSMEM_tcgen05_partition
	.type		__nv_reservedSMEM_tcgen05_partition,@object
	.size		__nv_reservedSMEM_tcgen05_partition,(.L_0 - __nv_reservedSMEM_tcgen05_partition)
__nv_reservedSMEM_tcgen05_partition:
	.zero		32
.L_0:


//--------------------- .nv.global                --------------------------
	.section	.nv.global,"aw",@nobits
.nv.global:
	.type		_ZN40_INTERNAL_8963d291_4_k_cu_d8828a67_285244cute1_E,@object
	.size		_ZN40_INTERNAL_8963d291_4_k_cu_d8828a67_285244cute1_E,(_ZN40_INTERNAL_8963d291_4_k_cu_d8828a67_285244cuda3std3__45__cpo6cbeginE - _ZN40_INTERNAL_8963d291_4_k_cu_d8828a67_285244cute1_E)
_ZN40_INTERNAL_8963d291_4_k_cu_d8828a67_285244cute1_E:
	.zero		1
	.type		_ZN40_INTERNAL_8963d291_4_k_cu_d8828a67_285244cuda3std3__45__cpo6cbeginE,@object
	.size		_ZN40_INTERNAL_8963d291_4_k_cu_d8828a67_285244cuda3std3__45__cpo6cbeginE,(_ZN40_INTERNAL_8963d291_4_k_cu_d8828a67_285244cuda3std3__48in_placeE - _ZN40_INTERNAL_8963d291_4_k_cu_d8828a67_285244cuda3std3__45__cpo6cbeginE)
_ZN40_INTERNAL_8963d291_4_k_cu_d8828a67_285244cuda3std3__45__cpo6cbeginE:
	.zero		1
	.type		_ZN40_INTERNAL_8963d291_4_k_cu_d8828a67_285244cuda3std3__48in_placeE,@object
	.size		_ZN40_INTERNAL_8963d291_4_k_cu_d8828a67_285244cuda3std3__48in_placeE,(_ZN40_INTERNAL_8963d291_4_k_cu_d8828a67_285244cuda3std6ranges3__45__cpo9iter_moveE - _ZN40_INTERNAL_8963d291_4_k_cu_d8828a67_285244cuda3std3__48in_placeE)
_ZN40_INTERNAL_8963d291_4_k_cu_d8828a67_285244cuda3std3__48in_placeE:
	.zero		1
	.type		_ZN40_INTERNAL_8963d291_4_k_cu_d8828a67_285244cuda3std6ranges3__45__cpo9iter_moveE,@object
	.size		_ZN40_INTERNAL_8963d291_4_k_cu_d8828a67_285244cuda3std6ranges3__45__cpo9iter_moveE,(_ZN40_INTERNAL_8963d291_4_k_cu_d8828a67_285244cuda3std3__45__cpo5beginE - _ZN40_INTERNAL_8963d291_4_k_cu_d8828a67_285244cuda3std6ranges3__45__cpo9iter_moveE)
_ZN40_INTERNAL_8963d291_4_k_cu_d8828a67_285244cuda3std6ranges3__45__cpo9iter_moveE:
	.zero		1
	.type		_ZN40_INTERNAL_8963d291_4_k_cu_d8828a67_285244cuda3std3__45__cpo5beginE,@object
	.size		_ZN40_INTERNAL_8963d291_4_k_cu_d8828a67_285244cuda3std3__45__cpo5beginE,(_ZN40_INTERNAL_8963d291_4_k_cu_d8828a67_285244cuda3std3__442_GLOBAL__N__8963d291_4_k_cu_d8828a67_285246ignoreE - _ZN40_INTERNAL_8963d291_4_k_cu_d8828a67_285244cuda3std3__45__cpo5beginE)
_ZN40_INTERNAL_8963d291_4_k_cu_d8828a67_285244cuda3std3__45__cpo5beginE:
	.zero		1
	.type		_ZN40_INTERNAL_8963d291_4_k_cu_d8828a67_285244cuda3std3__442_GLOBAL__N__8963d291_4_k_cu_d8828a67_285246ignoreE,@object
	.size		_ZN40_INTERNAL_8963d291_4_k_cu_d8828a67_285244cuda3std3__442_GLOBAL__N__8963d291_4_k_cu_d8828a67_285246ignoreE,(_ZN40_INTERNAL_8963d291_4_k_cu_d8828a67_285244cute7productE - _ZN40_INTERNAL_8963d291_4_k_cu_d8828a67_285244cuda3std3__442_GLOBAL__N__8963d291_4_k_cu_d8828a67_285246ignoreE)
_ZN40_INTERNAL_8963d291_4_k_cu_d8828a67_285244cuda3std3__442_GLOBAL__N__8963d291_4_k_cu_d8828a67_285246ignoreE:
	.zero		1
	.type		_ZN40_INTERNAL_8963d291_4_k_cu_d8828a67_285244cute7productE,@object
	.size		_ZN40_INTERNAL_8963d291_4_k_cu_d8828a67_285244cute7productE,(_ZN40_INTERNAL_8963d291_4_k_cu_d8828a67_285244cuda3std3__45__cpo3endE - _ZN40_INTERNAL_8963d291_4_k_cu_d8828a67_285244cute7productE)
_ZN40_INTERNAL_8963d291_4_k_cu_d8828a67_285244cute7productE:
	.zero		1
	.type		_ZN40_INTERNAL_8963d291_4_k_cu_d8828a67_285244cuda3std3__45__cpo3endE,@object
	.size		_ZN40_INTERNAL_8963d291_4_k_cu_d8828a67_285244cuda3std3__45__cpo3endE,(_ZN40_INTERNAL_8963d291_4_k_cu_d8828a67_285244cuda3std3__419piecewise_constructE - _ZN40_INTERNAL_8963d291_4_k_cu_d8828a67_285244cuda3std3__45__cpo3endE)
_ZN40_INTERNAL_8963d291_4_k_cu_d8828a67_285244cuda3std3__45__cpo3endE:
	.zero		1
	.type		_ZN40_INTERNAL_8963d291_4_k_cu_d8828a67_285244cuda3std3__419piecewise_constructE,@object
	.size		_ZN40_INTERNAL_8963d291_4_k_cu_d8828a67_285244cuda3std3__419piecewise_constructE,(_ZN40_INTERNAL_8963d291_4_k_cu_d8828a67_285244cuda3std3__45__cpo4cendE - _ZN40_INTERNAL_8963d291_4_k_cu_d8828a67_285244cuda3std3__419piecewise_constructE)
_ZN40_INTERNAL_8963d291_4_k_cu_d8828a67_285244cuda3std3__419piecewise_constructE:
	.zero		1
	.type		_ZN40_INTERNAL_8963d291_4_k_cu_d8828a67_285244cuda3std3__45__cpo4cendE,@object
	.size		_ZN40_INTERNAL_8963d291_4_k_cu_d8828a67_285244cuda3std3__45__cpo4cendE,(_ZN40_INTERNAL_8963d291_4_k_cu_d8828a67_285244cuda3std6ranges3__45__cpo4swapE - _ZN40_INTERNAL_8963d291_4_k_cu_d8828a67_285244cuda3std3__45__cpo4cendE)
_ZN40_INTERNAL_8963d291_4_k_cu_d8828a67_285244cuda3std3__45__cpo4cendE:
	.zero		1
	.type		_ZN40_INTERNAL_8963d291_4_k_cu_d8828a67_285244cuda3std6ranges3__45__cpo4swapE,@object
	.size		_ZN40_INTERNAL_8963d291_4_k_cu_d8828a67_285244cuda3std6ranges3__45__cpo4swapE,(.L_10 - _ZN40_INTERNAL_8963d291_4_k_cu_d8828a67_285244cuda3std6ranges3__45__cpo4swapE)
_ZN40_INTERNAL_8963d291_4_k_cu_d8828a67_285244cuda3std6ranges3__45__cpo4swapE:
	.zero		1
.L_10:


//--------------------- .nv.constant0._ZN7cutlass13device_kernelINS_4gemm6kernel13GemmUniversalIN4cute5tupleIJiiiiEEENS1_10collective13CollectiveMmaINS1_35MainloopSm100TmaUmmaWarpSpecializedILi17ELi2ELi4ENS5_IJNS4_1CILi1EEESB_SB_EEEEENS5_IJNSA_ILi64EEENSA_ILi128EEENSA_ILi32EEEEEENS_10bfloat16_tENS5_IJlSB_lEEESI_NS5_IJSB_llEEENS4_8TiledMMAINS4_8MMA_AtomIJNS4_20SM100_MMA_F16BF16_SSISI_SI_fLi64ELi128ELNS4_4UMMA5MajorE0ELSP_1ELNSO_7ScaleInE0ELSQ_0EEEEEENS4_6LayoutISC_NS5_IJNSA_ILi0EEESU_SU_EEEEENS5_IJNS4_10UnderscoreESX_SX_EEEEENS4_13SM90_TMA_LOADENS4_14ComposedLayoutINS4_7SwizzleILi2ELi4ELi3EEENS4_18smem_ptr_flag_bitsILi16EEENST_INS5_IJNSA_ILi8EEESG_EEENS5_IJSG_SB_EEEEEEEvNS4_8identityES10_NS11_INS12_ILi3ELi4ELi3EEES15_NST_INS5_IJSE_S16_EEENS5_IJSB_SE_EEEEEEEvS1B_EENS_8epilogue10collective18CollectiveEpilogueINS1I_23Sm100TmaWarpSpecializedILi4ELi2ELi16ELb1ELb0EEEJSH_NS5_IJNST_ISE_SB_EENST_ISG_SB_EEEEESI_SJ_SI_SJ_NS1I_6fusion15FusionCallbacksIS1M_NS1Q_17LinearCombinationISI_fSI_fLNS_15FloatRoundStyleE2EEESH_S1P_JEEENS4_5SM1004TMEM4LOAD26SM100_TMEM_LOAD_16dp256b4xES10_S1A_NS4_17SM75_U32x4_LDSM_NENS4_14SM90_TMA_STOREES1A_NS4_17SM90_U32x4_STSM_NENS4_39AutoVectorizingCopyWithAssumedAlignmentILi128EEEEEEvvEEEEvNT_6ParamsE --------------------------
	.section	.nv.constant0._ZN7cutlass13device_kernelINS_4gemm6kernel13GemmUniversalIN4cute5tupleIJiiiiEEENS1_10collective13CollectiveMmaINS1_35MainloopSm100TmaUmmaWarpSpecializedILi17ELi2ELi4ENS5_IJNS4_1CILi1EEESB_SB_EEEEENS5_IJNSA_ILi64EEENSA_ILi128EEENSA_ILi32EEEEEENS_10bfloat16_tENS5_IJlSB_lEEESI_NS5_IJSB_llEEENS4_8TiledMMAINS4_8MMA_AtomIJNS4_20SM100_MMA_F16BF16_SSISI_SI_fLi64ELi128ELNS4_4UMMA5MajorE0ELSP_1ELNSO_7ScaleInE0ELSQ_0EEEEEENS4_6LayoutISC_NS5_IJNSA_ILi0EEESU_SU_EEEEENS5_IJNS4_10UnderscoreESX_SX_EEEEENS4_13SM90_TMA_LOADENS4_14ComposedLayoutINS4_7SwizzleILi2ELi4ELi3EEENS4_18smem_ptr_flag_bitsILi16EEENST_INS5_IJNSA_ILi8EEESG_EEENS5_IJSG_SB_EEEEEEEvNS4_8identityES10_NS11_INS12_ILi3ELi4ELi3EEES15_NST_INS5_IJSE_S16_EEENS5_IJSB_SE_EEEEEEEvS1B_EENS_8epilogue10collective18CollectiveEpilogueINS1I_23Sm100TmaWarpSpecializedILi4ELi2ELi16ELb1ELb0EEEJSH_NS5_IJNST_ISE_SB_EENST_ISG_SB_EEEEESI_SJ_SI_SJ_NS1I_6fusion15FusionCallbacksIS1M_NS1Q_17LinearCombinationISI_fSI_fLNS_15FloatRoundStyleE2EEESH_S1P_JEEENS4_5SM1004TMEM4LOAD26SM100_TMEM_LOAD_16dp256b4xES10_S1A_NS4_17SM75_U32x4_LDSM_NENS4_14SM90_TMA_STOREES1A_NS4_17SM90_U32x4_STSM_NENS4_39AutoVectorizingCopyWithAssumedAlignmentILi128EEEEEEvvEEEEvNT_6ParamsE,"a",@progbits
	.sectionflags	@""
	.align	4
.nv.constant0._ZN7cutlass13device_kernelINS_4gemm6kernel13GemmUniversalIN4cute5tupleIJiiiiEEENS1_10collective13CollectiveMmaINS1_35MainloopSm100TmaUmmaWarpSpecializedILi17ELi2ELi4ENS5_IJNS4_1CILi1EEESB_SB_EEEEENS5_IJNSA_ILi64EEENSA_ILi128EEENSA_ILi32EEEEEENS_10bfloat16_tENS5_IJlSB_lEEESI_NS5_IJSB_llEEENS4_8TiledMMAINS4_8MMA_AtomIJNS4_20SM100_MMA_F16BF16_SSISI_SI_fLi64ELi128ELNS4_4UMMA5MajorE0ELSP_1ELNSO_7ScaleInE0ELSQ_0EEEEEENS4_6LayoutISC_NS5_IJNSA_ILi0EEESU_SU_EEEEENS5_IJNS4_10UnderscoreESX_SX_EEEEENS4_13SM90_TMA_LOADENS4_14ComposedLayoutINS4_7SwizzleILi2ELi4ELi3EEENS4_18smem_ptr_flag_bitsILi16EEENST_INS5_IJNSA_ILi8EEESG_EEENS5_IJSG_SB_EEEEEEEvNS4_8identityES10_NS11_INS12_ILi3ELi4ELi3EEES15_NST_INS5_IJSE_S16_EEENS5_IJSB_SE_EEEEEEEvS1B_EENS_8epilogue10collective18CollectiveEpilogueINS1I_23Sm100TmaWarpSpecializedILi4ELi2ELi16ELb1ELb0EEEJSH_NS5_IJNST_ISE_SB_EENST_ISG_SB_EEEEESI_SJ_SI_SJ_NS1I_6fusion15FusionCallbacksIS1M_NS1Q_17LinearCombinationISI_fSI_fLNS_15FloatRoundStyleE2EEESH_S1P_JEEENS4_5SM1004TMEM4LOAD26SM100_TMEM_LOAD_16dp256b4xES10_S1A_NS4_17SM75_U32x4_LDSM_NENS4_14SM90_TMA_STOREES1A_NS4_17SM90_U32x4_STSM_NENS4_39AutoVectorizingCopyWithAssumedAlignmentILi128EEEEEEvvEEEEvNT_6ParamsE:
	.zero		2944


//--------------------- SYMBOLS --------------------------

	.type		.nv.reservedSmem.offset0,@object
	.size		.nv.reservedSmem.offset0,0x4
	.type		.nv.reservedSmem.cap,@object
	.size		.nv.reservedSmem.cap,0x4
	.type		__assertfail,@function
